//
// Generated by NVIDIA NVVM Compiler
//
// Compiler Build ID: CL-36424714
// Cuda compilation tools, release 13.0, V13.0.88
// Based on NVVM 20.0.0
//

.version 9.0
.target sm_100
.address_size 64

	// .globl	_Z9initArrayPi
.extern .func  (.param .b32 func_retval0) vprintf
(
	.param .b64 vprintf_param_0,
	.param .b64 vprintf_param_1
)
;
// _ZZ5mmmuliPfS_S_E6smem_c has been demoted
// _ZZ5mmmuliPfS_S_E6smem_a has been demoted
// _ZZ5mmmuliPfS_S_E6smem_b has been demoted
.global .align 1 .b8 $str[15] = {114, 99, 44, 99, 99, 32, 61, 32, 37, 100, 44, 37, 100, 10};
.global .align 1 .b8 $str$1[7] = {75, 58, 32, 37, 100, 10};
.global .align 1 .b8 $str$2[4] = {37, 102, 32};
.global .align 1 .b8 $str$3[2] = {10};

.visible .entry _Z9initArrayPi(
	.param .u64 .ptr .align 1 _Z9initArrayPi_param_0
)
{
	.reg .b32 	%r<5>;
	.reg .b64 	%rd<5>;

	ld.param.u64 	%rd1, [_Z9initArrayPi_param_0];
	cvta.to.global.u64 	%rd2, %rd1;
	mov.u32 	%r1, %ctaid.x;
	mov.u32 	%r2, %ntid.x;
	mov.u32 	%r3, %tid.x;
	mad.lo.s32 	%r4, %r1, %r2, %r3;
	mul.wide.s32 	%rd3, %r4, 4;
	add.s64 	%rd4, %rd2, %rd3;
	st.global.u32 	[%rd4], %r4;
	ret;

}
	// .globl	_Z9swapArrayPiii
.visible .entry _Z9swapArrayPiii(
	.param .u64 .ptr .align 1 _Z9swapArrayPiii_param_0,
	.param .u32 _Z9swapArrayPiii_param_1,
	.param .u32 _Z9swapArrayPiii_param_2
)
{
	.reg .pred 	%p<6>;
	.reg .b32 	%r<50>;
	.reg .b64 	%rd<13>;

	ld.param.u64 	%rd4, [_Z9swapArrayPiii_param_0];
	ld.param.u32 	%r19, [_Z9swapArrayPiii_param_1];
	ld.param.u32 	%r20, [_Z9swapArrayPiii_param_2];
	cvta.to.global.u64 	%rd1, %rd4;
	mov.u32 	%r21, %ctaid.x;
	mov.u32 	%r22, %ntid.x;
	mov.u32 	%r23, %tid.x;
	mad.lo.s32 	%r24, %r21, %r22, %r23;
	shr.u32 	%r25, %r19, 31;
	add.s32 	%r26, %r19, %r25;
	shr.s32 	%r27, %r26, 1;
	div.s32 	%r28, %r27, %r20;
	mul.lo.s32 	%r1, %r28, %r24;
	add.s32 	%r2, %r1, %r28;
	setp.lt.s32 	%p1, %r28, 1;
	@%p1 bra 	$L__BB1_7;
	add.s32 	%r29, %r1, 1;
	max.s32 	%r3, %r2, %r29;
	sub.s32 	%r30, %r3, %r1;
	and.b32  	%r4, %r30, 3;
	setp.eq.s32 	%p2, %r4, 0;
	mov.u32 	%r47, %r1;
	@%p2 bra 	$L__BB1_4;
	not.b32 	%r31, %r1;
	add.s32 	%r45, %r31, %r19;
	neg.s32 	%r44, %r4;
	mov.u32 	%r47, %r1;
$L__BB1_3:
	.pragma "nounroll";
	mul.wide.s32 	%rd5, %r45, 4;
	add.s64 	%rd6, %rd1, %rd5;
	mul.wide.s32 	%rd7, %r47, 4;
	add.s64 	%rd8, %rd1, %rd7;
	ld.global.u32 	%r32, [%rd8];
	ld.global.u32 	%r33, [%rd6];
	st.global.u32 	[%rd8], %r33;
	st.global.u32 	[%rd6], %r32;
	add.s32 	%r47, %r47, 1;
	add.s32 	%r45, %r45, -1;
	add.s32 	%r44, %r44, 1;
	setp.ne.s32 	%p3, %r44, 0;
	@%p3 bra 	$L__BB1_3;
$L__BB1_4:
	sub.s32 	%r34, %r1, %r3;
	setp.gt.u32 	%p4, %r34, -4;
	@%p4 bra 	$L__BB1_7;
	add.s64 	%rd2, %rd1, 8;
	add.s64 	%rd3, %rd1, -4;
	not.b32 	%r35, %r47;
	add.s32 	%r48, %r35, %r19;
$L__BB1_6:
	mul.wide.s32 	%rd9, %r47, 4;
	add.s64 	%rd10, %rd2, %rd9;
	mul.wide.s32 	%rd11, %r48, 4;
	add.s64 	%rd12, %rd3, %rd11;
	ld.global.u32 	%r36, [%rd10+-8];
	ld.global.u32 	%r37, [%rd12+4];
	st.global.u32 	[%rd10+-8], %r37;
	st.global.u32 	[%rd12+4], %r36;
	ld.global.u32 	%r38, [%rd10+-4];
	ld.global.u32 	%r39, [%rd12];
	st.global.u32 	[%rd10+-4], %r39;
	st.global.u32 	[%rd12], %r38;
	ld.global.u32 	%r40, [%rd10];
	ld.global.u32 	%r41, [%rd12+-4];
	st.global.u32 	[%rd10], %r41;
	st.global.u32 	[%rd12+-4], %r40;
	ld.global.u32 	%r42, [%rd10+4];
	ld.global.u32 	%r43, [%rd12+-8];
	st.global.u32 	[%rd10+4], %r43;
	st.global.u32 	[%rd12+-8], %r42;
	add.s32 	%r47, %r47, 4;
	add.s32 	%r48, %r48, -4;
	setp.lt.s32 	%p5, %r47, %r2;
	@%p5 bra 	$L__BB1_6;
$L__BB1_7:
	ret;

}
	// .globl	_Z5mmmuliPfS_S_
.visible .entry _Z5mmmuliPfS_S_(
	.param .u32 _Z5mmmuliPfS_S__param_0,
	.param .u64 .ptr .align 1 _Z5mmmuliPfS_S__param_1,
	.param .u64 .ptr .align 1 _Z5mmmuliPfS_S__param_2,
	.param .u64 .ptr .align 1 _Z5mmmuliPfS_S__param_3
)
{
	.local .align 8 .b8 	__local_depot2[8];
	.reg .b64 	%SP;
	.reg .b64 	%SPL;
	.reg .pred 	%p<17>;
	.reg .b32 	%r<258>;
	.reg .b32 	%f<151>;
	.reg .b64 	%rd<61>;
	.reg .b64 	%fd<5>;
	// demoted variable
	.shared .align 4 .b8 _ZZ5mmmuliPfS_S_E6smem_c[16384];
	// demoted variable
	.shared .align 4 .b8 _ZZ5mmmuliPfS_S_E6smem_a[2048];
	// demoted variable
	.shared .align 4 .b8 _ZZ5mmmuliPfS_S_E6smem_b[2048];
	mov.u64 	%SPL, __local_depot2;
	cvta.local.u64 	%SP, %SPL;
	ld.param.u32 	%r48, [_Z5mmmuliPfS_S__param_0];
	ld.param.u64 	%rd5, [_Z5mmmuliPfS_S__param_1];
	ld.param.u64 	%rd6, [_Z5mmmuliPfS_S__param_2];
	cvta.to.global.u64 	%rd1, %rd6;
	cvta.to.global.u64 	%rd2, %rd5;
	add.u64 	%rd7, %SP, 0;
	add.u64 	%rd3, %SPL, 0;
	mov.u32 	%r1, %tid.x;
	mov.u32 	%r2, %tid.y;
	or.b32  	%r49, %r1, %r2;
	setp.ne.s32 	%p1, %r49, 0;
	@%p1 bra 	$L__BB2_3;
	mov.b32 	%r251, 0;
	mov.u32 	%r52, _ZZ5mmmuliPfS_S_E6smem_c;
$L__BB2_2:
	shl.b32 	%r51, %r251, 8;
	add.s32 	%r53, %r52, %r51;
	mov.b32 	%r54, 0;
	st.shared.u32 	[%r53], %r54;
	st.shared.u32 	[%r53+4], %r54;
	st.shared.u32 	[%r53+8], %r54;
	st.shared.u32 	[%r53+12], %r54;
	st.shared.u32 	[%r53+16], %r54;
	st.shared.u32 	[%r53+20], %r54;
	st.shared.u32 	[%r53+24], %r54;
	st.shared.u32 	[%r53+28], %r54;
	st.shared.u32 	[%r53+32], %r54;
	st.shared.u32 	[%r53+36], %r54;
	st.shared.u32 	[%r53+40], %r54;
	st.shared.u32 	[%r53+44], %r54;
	st.shared.u32 	[%r53+48], %r54;
	st.shared.u32 	[%r53+52], %r54;
	st.shared.u32 	[%r53+56], %r54;
	st.shared.u32 	[%r53+60], %r54;
	st.shared.u32 	[%r53+64], %r54;
	st.shared.u32 	[%r53+68], %r54;
	st.shared.u32 	[%r53+72], %r54;
	st.shared.u32 	[%r53+76], %r54;
	st.shared.u32 	[%r53+80], %r54;
	st.shared.u32 	[%r53+84], %r54;
	st.shared.u32 	[%r53+88], %r54;
	st.shared.u32 	[%r53+92], %r54;
	st.shared.u32 	[%r53+96], %r54;
	st.shared.u32 	[%r53+100], %r54;
	st.shared.u32 	[%r53+104], %r54;
	st.shared.u32 	[%r53+108], %r54;
	st.shared.u32 	[%r53+112], %r54;
	st.shared.u32 	[%r53+116], %r54;
	st.shared.u32 	[%r53+120], %r54;
	st.shared.u32 	[%r53+124], %r54;
	st.shared.u32 	[%r53+128], %r54;
	st.shared.u32 	[%r53+132], %r54;
	st.shared.u32 	[%r53+136], %r54;
	st.shared.u32 	[%r53+140], %r54;
	st.shared.u32 	[%r53+144], %r54;
	st.shared.u32 	[%r53+148], %r54;
	st.shared.u32 	[%r53+152], %r54;
	st.shared.u32 	[%r53+156], %r54;
	st.shared.u32 	[%r53+160], %r54;
	st.shared.u32 	[%r53+164], %r54;
	st.shared.u32 	[%r53+168], %r54;
	st.shared.u32 	[%r53+172], %r54;
	st.shared.u32 	[%r53+176], %r54;
	st.shared.u32 	[%r53+180], %r54;
	st.shared.u32 	[%r53+184], %r54;
	st.shared.u32 	[%r53+188], %r54;
	st.shared.u32 	[%r53+192], %r54;
	st.shared.u32 	[%r53+196], %r54;
	st.shared.u32 	[%r53+200], %r54;
	st.shared.u32 	[%r53+204], %r54;
	st.shared.u32 	[%r53+208], %r54;
	st.shared.u32 	[%r53+212], %r54;
	st.shared.u32 	[%r53+216], %r54;
	st.shared.u32 	[%r53+220], %r54;
	st.shared.u32 	[%r53+224], %r54;
	st.shared.u32 	[%r53+228], %r54;
	st.shared.u32 	[%r53+232], %r54;
	st.shared.u32 	[%r53+236], %r54;
	st.shared.u32 	[%r53+240], %r54;
	st.shared.u32 	[%r53+244], %r54;
	st.shared.u32 	[%r53+248], %r54;
	st.shared.u32 	[%r53+252], %r54;
	st.shared.u32 	[%r53+256], %r54;
	st.shared.u32 	[%r53+260], %r54;
	st.shared.u32 	[%r53+264], %r54;
	st.shared.u32 	[%r53+268], %r54;
	st.shared.u32 	[%r53+272], %r54;
	st.shared.u32 	[%r53+276], %r54;
	st.shared.u32 	[%r53+280], %r54;
	st.shared.u32 	[%r53+284], %r54;
	st.shared.u32 	[%r53+288], %r54;
	st.shared.u32 	[%r53+292], %r54;
	st.shared.u32 	[%r53+296], %r54;
	st.shared.u32 	[%r53+300], %r54;
	st.shared.u32 	[%r53+304], %r54;
	st.shared.u32 	[%r53+308], %r54;
	st.shared.u32 	[%r53+312], %r54;
	st.shared.u32 	[%r53+316], %r54;
	st.shared.u32 	[%r53+320], %r54;
	st.shared.u32 	[%r53+324], %r54;
	st.shared.u32 	[%r53+328], %r54;
	st.shared.u32 	[%r53+332], %r54;
	st.shared.u32 	[%r53+336], %r54;
	st.shared.u32 	[%r53+340], %r54;
	st.shared.u32 	[%r53+344], %r54;
	st.shared.u32 	[%r53+348], %r54;
	st.shared.u32 	[%r53+352], %r54;
	st.shared.u32 	[%r53+356], %r54;
	st.shared.u32 	[%r53+360], %r54;
	st.shared.u32 	[%r53+364], %r54;
	st.shared.u32 	[%r53+368], %r54;
	st.shared.u32 	[%r53+372], %r54;
	st.shared.u32 	[%r53+376], %r54;
	st.shared.u32 	[%r53+380], %r54;
	st.shared.u32 	[%r53+384], %r54;
	st.shared.u32 	[%r53+388], %r54;
	st.shared.u32 	[%r53+392], %r54;
	st.shared.u32 	[%r53+396], %r54;
	st.shared.u32 	[%r53+400], %r54;
	st.shared.u32 	[%r53+404], %r54;
	st.shared.u32 	[%r53+408], %r54;
	st.shared.u32 	[%r53+412], %r54;
	st.shared.u32 	[%r53+416], %r54;
	st.shared.u32 	[%r53+420], %r54;
	st.shared.u32 	[%r53+424], %r54;
	st.shared.u32 	[%r53+428], %r54;
	st.shared.u32 	[%r53+432], %r54;
	st.shared.u32 	[%r53+436], %r54;
	st.shared.u32 	[%r53+440], %r54;
	st.shared.u32 	[%r53+444], %r54;
	st.shared.u32 	[%r53+448], %r54;
	st.shared.u32 	[%r53+452], %r54;
	st.shared.u32 	[%r53+456], %r54;
	st.shared.u32 	[%r53+460], %r54;
	st.shared.u32 	[%r53+464], %r54;
	st.shared.u32 	[%r53+468], %r54;
	st.shared.u32 	[%r53+472], %r54;
	st.shared.u32 	[%r53+476], %r54;
	st.shared.u32 	[%r53+480], %r54;
	st.shared.u32 	[%r53+484], %r54;
	st.shared.u32 	[%r53+488], %r54;
	st.shared.u32 	[%r53+492], %r54;
	st.shared.u32 	[%r53+496], %r54;
	st.shared.u32 	[%r53+500], %r54;
	st.shared.u32 	[%r53+504], %r54;
	st.shared.u32 	[%r53+508], %r54;
	add.s32 	%r251, %r251, 2;
	setp.ne.s32 	%p2, %r251, 64;
	@%p2 bra 	$L__BB2_2;
$L__BB2_3:
	mov.u32 	%r5, %ctaid.x;
	shl.b32 	%r6, %r5, 6;
	mov.u32 	%r7, %ctaid.y;
	shl.b32 	%r8, %r7, 6;
	shl.b32 	%r55, %r1, 1;
	add.s32 	%r9, %r6, %r55;
	shl.b32 	%r10, %r2, 1;
	setp.lt.s32 	%p3, %r48, 1;
	@%p3 bra 	$L__BB2_24;
	mov.u32 	%r57, %ntid.x;
	mad.lo.s32 	%r11, %r57, %r2, %r1;
	mov.u32 	%r58, %ntid.y;
	mul.lo.s32 	%r12, %r57, %r58;
	shr.s32 	%r59, %r9, 31;
	shr.u32 	%r60, %r59, 26;
	add.s32 	%r61, %r9, %r60;
	and.b32  	%r62, %r61, -64;
	sub.s32 	%r13, %r9, %r62;
	and.b32  	%r14, %r10, 62;
	or.b32  	%r63, %r1, %r5;
	or.b32  	%r64, %r63, %r2;
	or.b32  	%r15, %r64, %r7;
	add.s32 	%r16, %r11, %r12;
	max.u32 	%r65, %r16, 512;
	setp.lt.u32 	%p4, %r16, 512;
	selp.u32 	%r66, 1, 0, %p4;
	add.s32 	%r67, %r16, %r66;
	sub.s32 	%r68, %r65, %r67;
	div.u32 	%r69, %r68, %r12;
	add.s32 	%r17, %r69, %r66;
	and.b32  	%r18, %r17, 3;
	shr.u32 	%r19, %r11, 6;
	and.b32  	%r70, %r11, 63;
	add.s32 	%r71, %r8, %r70;
	mul.lo.s32 	%r20, %r71, %r48;
	shr.u32 	%r21, %r16, 6;
	and.b32  	%r72, %r16, 63;
	add.s32 	%r73, %r8, %r72;
	mul.lo.s32 	%r22, %r73, %r48;
	shl.b32 	%r74, %r16, 5;
	and.b32  	%r75, %r74, 2016;
	mov.u32 	%r76, _ZZ5mmmuliPfS_S_E6smem_a;
	add.s32 	%r77, %r76, %r75;
	shl.b32 	%r78, %r21, 2;
	add.s32 	%r23, %r77, %r78;
	shl.b32 	%r79, %r21, 8;
	mov.u32 	%r80, _ZZ5mmmuliPfS_S_E6smem_b;
	add.s32 	%r81, %r80, %r79;
	shl.b32 	%r82, %r16, 2;
	and.b32  	%r83, %r82, 252;
	add.s32 	%r24, %r81, %r83;
	add.s32 	%r25, %r16, %r12;
	shr.u32 	%r26, %r25, 6;
	and.b32  	%r84, %r25, 63;
	add.s32 	%r85, %r8, %r84;
	mul.lo.s32 	%r27, %r85, %r48;
	shl.b32 	%r86, %r25, 5;
	and.b32  	%r87, %r86, 2016;
	add.s32 	%r88, %r76, %r87;
	shl.b32 	%r89, %r26, 2;
	add.s32 	%r28, %r88, %r89;
	shl.b32 	%r90, %r26, 8;
	add.s32 	%r91, %r80, %r90;
	shl.b32 	%r92, %r25, 2;
	and.b32  	%r93, %r92, 252;
	add.s32 	%r29, %r91, %r93;
	shl.b32 	%r94, %r10, 5;
	and.b32  	%r95, %r94, 1984;
	add.s32 	%r30, %r76, %r95;
	shl.b32 	%r96, %r13, 2;
	add.s32 	%r31, %r80, %r96;
	mov.u32 	%r97, _ZZ5mmmuliPfS_S_E6smem_c;
	add.s32 	%r98, %r97, %r96;
	shl.b32 	%r99, %r10, 8;
	and.b32  	%r100, %r99, 15872;
	add.s32 	%r32, %r98, %r100;
	mov.b32 	%r252, 0;
	mov.u64 	%rd36, $str;
	mov.u64 	%rd48, $str$1;
	mov.u64 	%rd51, $str$2;
	mov.u64 	%rd53, $str$3;
$L__BB2_5:
	setp.gt.u32 	%p5, %r11, 511;
	@%p5 bra 	$L__BB2_13;
	setp.eq.s32 	%p6, %r18, 3;
	mov.u32 	%r253, %r11;
	@%p6 bra 	$L__BB2_10;
	setp.eq.s32 	%p7, %r18, 0;
	add.s32 	%r101, %r19, %r252;
	add.s32 	%r102, %r20, %r101;
	mul.wide.u32 	%rd8, %r102, 4;
	add.s64 	%rd9, %rd2, %rd8;
	ld.global.f32 	%f1, [%rd9];
	and.b32  	%r103, %r11, 63;
	shl.b32 	%r104, %r11, 5;
	and.b32  	%r105, %r104, 2016;
	mov.u32 	%r106, _ZZ5mmmuliPfS_S_E6smem_a;
	add.s32 	%r107, %r106, %r105;
	shl.b32 	%r108, %r19, 2;
	add.s32 	%r109, %r107, %r108;
	st.shared.f32 	[%r109], %f1;
	add.s32 	%r110, %r103, %r6;
	mad.lo.s32 	%r111, %r101, %r48, %r110;
	mul.wide.s32 	%rd10, %r111, 4;
	add.s64 	%rd11, %rd1, %rd10;
	ld.global.f32 	%f2, [%rd11];
	shl.b32 	%r112, %r19, 8;
	mov.u32 	%r113, _ZZ5mmmuliPfS_S_E6smem_b;
	add.s32 	%r114, %r113, %r112;
	shl.b32 	%r115, %r11, 2;
	and.b32  	%r116, %r115, 252;
	add.s32 	%r117, %r114, %r116;
	st.shared.f32 	[%r117], %f2;
	mov.u32 	%r253, %r16;
	@%p7 bra 	$L__BB2_10;
	setp.eq.s32 	%p8, %r18, 1;
	add.s32 	%r118, %r21, %r252;
	add.s32 	%r119, %r22, %r118;
	mul.wide.u32 	%rd12, %r119, 4;
	add.s64 	%rd13, %rd2, %rd12;
	ld.global.f32 	%f3, [%rd13];
	st.shared.f32 	[%r23], %f3;
	and.b32  	%r120, %r16, 63;
	add.s32 	%r121, %r120, %r6;
	mad.lo.s32 	%r122, %r118, %r48, %r121;
	mul.wide.s32 	%rd14, %r122, 4;
	add.s64 	%rd15, %rd1, %rd14;
	ld.global.f32 	%f4, [%rd15];
	st.shared.f32 	[%r24], %f4;
	mov.u32 	%r253, %r25;
	@%p8 bra 	$L__BB2_10;
	add.s32 	%r253, %r25, %r12;
	add.s32 	%r123, %r26, %r252;
	add.s32 	%r124, %r27, %r123;
	mul.wide.u32 	%rd16, %r124, 4;
	add.s64 	%rd17, %rd2, %rd16;
	ld.global.f32 	%f5, [%rd17];
	st.shared.f32 	[%r28], %f5;
	and.b32  	%r125, %r25, 63;
	add.s32 	%r126, %r125, %r6;
	mad.lo.s32 	%r127, %r123, %r48, %r126;
	mul.wide.s32 	%rd18, %r127, 4;
	add.s64 	%rd19, %rd1, %rd18;
	ld.global.f32 	%f6, [%rd19];
	st.shared.f32 	[%r29], %f6;
$L__BB2_10:
	setp.lt.u32 	%p9, %r17, 3;
	@%p9 bra 	$L__BB2_13;
	shl.b32 	%r128, %r12, 1;
	add.s32 	%r256, %r128, %r253;
	mad.lo.s32 	%r255, %r12, 3, %r253;
	add.s32 	%r254, %r12, %r253;
$L__BB2_12:
	shr.u32 	%r129, %r253, 6;
	add.s32 	%r130, %r129, %r252;
	and.b32  	%r131, %r253, 63;
	add.s32 	%r132, %r8, %r131;
	add.s32 	%r133, %r131, %r6;
	mad.lo.s32 	%r134, %r132, %r48, %r130;
	mul.wide.u32 	%rd20, %r134, 4;
	add.s64 	%rd21, %rd2, %rd20;
	ld.global.f32 	%f7, [%rd21];
	shl.b32 	%r135, %r253, 5;
	and.b32  	%r136, %r135, 2016;
	mov.u32 	%r137, _ZZ5mmmuliPfS_S_E6smem_a;
	add.s32 	%r138, %r137, %r136;
	shl.b32 	%r139, %r129, 2;
	add.s32 	%r140, %r138, %r139;
	st.shared.f32 	[%r140], %f7;
	mad.lo.s32 	%r141, %r130, %r48, %r133;
	mul.wide.s32 	%rd22, %r141, 4;
	add.s64 	%rd23, %rd1, %rd22;
	ld.global.f32 	%f8, [%rd23];
	shl.b32 	%r142, %r129, 8;
	mov.u32 	%r143, _ZZ5mmmuliPfS_S_E6smem_b;
	add.s32 	%r144, %r143, %r142;
	shl.b32 	%r145, %r253, 2;
	and.b32  	%r146, %r145, 252;
	add.s32 	%r147, %r144, %r146;
	st.shared.f32 	[%r147], %f8;
	add.s32 	%r148, %r253, %r12;
	shr.u32 	%r149, %r254, 6;
	add.s32 	%r150, %r149, %r252;
	and.b32  	%r151, %r254, 63;
	add.s32 	%r152, %r8, %r151;
	add.s32 	%r153, %r151, %r6;
	mad.lo.s32 	%r154, %r152, %r48, %r150;
	mul.wide.u32 	%rd24, %r154, 4;
	add.s64 	%rd25, %rd2, %rd24;
	ld.global.f32 	%f9, [%rd25];
	shl.b32 	%r155, %r254, 5;
	and.b32  	%r156, %r155, 2016;
	add.s32 	%r157, %r137, %r156;
	shl.b32 	%r158, %r149, 2;
	add.s32 	%r159, %r157, %r158;
	st.shared.f32 	[%r159], %f9;
	mad.lo.s32 	%r160, %r150, %r48, %r153;
	mul.wide.s32 	%rd26, %r160, 4;
	add.s64 	%rd27, %rd1, %rd26;
	ld.global.f32 	%f10, [%rd27];
	shl.b32 	%r161, %r149, 8;
	add.s32 	%r162, %r143, %r161;
	shl.b32 	%r163, %r254, 2;
	and.b32  	%r164, %r163, 252;
	add.s32 	%r165, %r162, %r164;
	st.shared.f32 	[%r165], %f10;
	add.s32 	%r166, %r148, %r12;
	shr.u32 	%r167, %r256, 6;
	add.s32 	%r168, %r167, %r252;
	and.b32  	%r169, %r256, 63;
	add.s32 	%r170, %r8, %r169;
	add.s32 	%r171, %r169, %r6;
	mad.lo.s32 	%r172, %r170, %r48, %r168;
	mul.wide.u32 	%rd28, %r172, 4;
	add.s64 	%rd29, %rd2, %rd28;
	ld.global.f32 	%f11, [%rd29];
	shl.b32 	%r173, %r256, 5;
	and.b32  	%r174, %r173, 2016;
	add.s32 	%r175, %r137, %r174;
	shl.b32 	%r176, %r167, 2;
	add.s32 	%r177, %r175, %r176;
	st.shared.f32 	[%r177], %f11;
	mad.lo.s32 	%r178, %r168, %r48, %r171;
	mul.wide.s32 	%rd30, %r178, 4;
	add.s64 	%rd31, %rd1, %rd30;
	ld.global.f32 	%f12, [%rd31];
	shl.b32 	%r179, %r167, 8;
	add.s32 	%r180, %r143, %r179;
	shl.b32 	%r181, %r256, 2;
	and.b32  	%r182, %r181, 252;
	add.s32 	%r183, %r180, %r182;
	st.shared.f32 	[%r183], %f12;
	add.s32 	%r184, %r166, %r12;
	shr.u32 	%r185, %r255, 6;
	add.s32 	%r186, %r185, %r252;
	and.b32  	%r187, %r255, 63;
	add.s32 	%r188, %r8, %r187;
	add.s32 	%r189, %r187, %r6;
	mad.lo.s32 	%r190, %r188, %r48, %r186;
	mul.wide.u32 	%rd32, %r190, 4;
	add.s64 	%rd33, %rd2, %rd32;
	ld.global.f32 	%f13, [%rd33];
	shl.b32 	%r191, %r255, 5;
	and.b32  	%r192, %r191, 2016;
	add.s32 	%r193, %r137, %r192;
	shl.b32 	%r194, %r185, 2;
	add.s32 	%r195, %r193, %r194;
	st.shared.f32 	[%r195], %f13;
	mad.lo.s32 	%r196, %r186, %r48, %r189;
	mul.wide.s32 	%rd34, %r196, 4;
	add.s64 	%rd35, %rd1, %rd34;
	ld.global.f32 	%f14, [%rd35];
	shl.b32 	%r197, %r185, 8;
	add.s32 	%r198, %r143, %r197;
	shl.b32 	%r199, %r255, 2;
	and.b32  	%r200, %r199, 252;
	add.s32 	%r201, %r198, %r200;
	st.shared.f32 	[%r201], %f14;
	add.s32 	%r253, %r184, %r12;
	shl.b32 	%r202, %r12, 2;
	add.s32 	%r256, %r256, %r202;
	add.s32 	%r255, %r255, %r202;
	add.s32 	%r254, %r254, %r202;
	setp.lt.u32 	%p10, %r253, 512;
	@%p10 bra 	$L__BB2_12;
$L__BB2_13:
	setp.ne.s32 	%p11, %r15, 0;
	bar.sync 	0;
	@%p11 bra 	$L__BB2_15;
	st.local.v2.u32 	[%rd3], {%r14, %r13};
	cvta.global.u64 	%rd37, %rd36;
	{ // callseq 0, 0
	.param .b64 param0;
	st.param.b64 	[param0], %rd37;
	.param .b64 param1;
	st.param.b64 	[param1], %rd7;
	.param .b32 retval0;
	call.uni (retval0), 
	vprintf, 
	(
	param0, 
	param1
	);
	ld.param.b32 	%r203, [retval0];
	} // callseq 0
$L__BB2_15:
	ld.shared.f32 	%f15, [%r30];
	ld.shared.f32 	%f16, [%r31];
	mul.f32 	%f17, %f15, %f16;
	atom.shared.add.f32 	%f18, [%r32], %f17;
	ld.shared.f32 	%f19, [%r30+4];
	ld.shared.f32 	%f20, [%r31+256];
	mul.f32 	%f21, %f19, %f20;
	atom.shared.add.f32 	%f22, [%r32], %f21;
	ld.shared.f32 	%f23, [%r30+8];
	ld.shared.f32 	%f24, [%r31+512];
	mul.f32 	%f25, %f23, %f24;
	atom.shared.add.f32 	%f26, [%r32], %f25;
	ld.shared.f32 	%f27, [%r30+12];
	ld.shared.f32 	%f28, [%r31+768];
	mul.f32 	%f29, %f27, %f28;
	atom.shared.add.f32 	%f30, [%r32], %f29;
	ld.shared.f32 	%f31, [%r30+16];
	ld.shared.f32 	%f32, [%r31+1024];
	mul.f32 	%f33, %f31, %f32;
	atom.shared.add.f32 	%f34, [%r32], %f33;
	ld.shared.f32 	%f35, [%r30+20];
	ld.shared.f32 	%f36, [%r31+1280];
	mul.f32 	%f37, %f35, %f36;
	atom.shared.add.f32 	%f38, [%r32], %f37;
	ld.shared.f32 	%f39, [%r30+24];
	ld.shared.f32 	%f40, [%r31+1536];
	mul.f32 	%f41, %f39, %f40;
	atom.shared.add.f32 	%f42, [%r32], %f41;
	ld.shared.f32 	%f43, [%r30+28];
	ld.shared.f32 	%f44, [%r31+1792];
	mul.f32 	%f45, %f43, %f44;
	atom.shared.add.f32 	%f46, [%r32], %f45;
	@%p11 bra 	$L__BB2_17;
	add.s32 	%r205, %r14, 1;
	st.local.v2.u32 	[%rd3], {%r205, %r13};
	cvta.global.u64 	%rd40, %rd36;
	{ // callseq 1, 0
	.param .b64 param0;
	st.param.b64 	[param0], %rd40;
	.param .b64 param1;
	st.param.b64 	[param1], %rd7;
	.param .b32 retval0;
	call.uni (retval0), 
	vprintf, 
	(
	param0, 
	param1
	);
	ld.param.b32 	%r206, [retval0];
	} // callseq 1
$L__BB2_17:
	ld.shared.f32 	%f47, [%r30+32];
	ld.shared.f32 	%f48, [%r31];
	mul.f32 	%f49, %f47, %f48;
	atom.shared.add.f32 	%f50, [%r32+256], %f49;
	ld.shared.f32 	%f51, [%r30+36];
	ld.shared.f32 	%f52, [%r31+256];
	mul.f32 	%f53, %f51, %f52;
	atom.shared.add.f32 	%f54, [%r32+256], %f53;
	ld.shared.f32 	%f55, [%r30+40];
	ld.shared.f32 	%f56, [%r31+512];
	mul.f32 	%f57, %f55, %f56;
	atom.shared.add.f32 	%f58, [%r32+256], %f57;
	ld.shared.f32 	%f59, [%r30+44];
	ld.shared.f32 	%f60, [%r31+768];
	mul.f32 	%f61, %f59, %f60;
	atom.shared.add.f32 	%f62, [%r32+256], %f61;
	ld.shared.f32 	%f63, [%r30+48];
	ld.shared.f32 	%f64, [%r31+1024];
	mul.f32 	%f65, %f63, %f64;
	atom.shared.add.f32 	%f66, [%r32+256], %f65;
	ld.shared.f32 	%f67, [%r30+52];
	ld.shared.f32 	%f68, [%r31+1280];
	mul.f32 	%f69, %f67, %f68;
	atom.shared.add.f32 	%f70, [%r32+256], %f69;
	ld.shared.f32 	%f71, [%r30+56];
	ld.shared.f32 	%f72, [%r31+1536];
	mul.f32 	%f73, %f71, %f72;
	atom.shared.add.f32 	%f74, [%r32+256], %f73;
	ld.shared.f32 	%f75, [%r30+60];
	ld.shared.f32 	%f76, [%r31+1792];
	mul.f32 	%f77, %f75, %f76;
	atom.shared.add.f32 	%f78, [%r32+256], %f77;
	@%p11 bra 	$L__BB2_19;
	add.s32 	%r208, %r13, 1;
	st.local.v2.u32 	[%rd3], {%r14, %r208};
	cvta.global.u64 	%rd43, %rd36;
	{ // callseq 2, 0
	.param .b64 param0;
	st.param.b64 	[param0], %rd43;
	.param .b64 param1;
	st.param.b64 	[param1], %rd7;
	.param .b32 retval0;
	call.uni (retval0), 
	vprintf, 
	(
	param0, 
	param1
	);
	ld.param.b32 	%r209, [retval0];
	} // callseq 2
$L__BB2_19:
	ld.shared.f32 	%f79, [%r30];
	ld.shared.f32 	%f80, [%r31+4];
	mul.f32 	%f81, %f79, %f80;
	atom.shared.add.f32 	%f82, [%r32+4], %f81;
	ld.shared.f32 	%f83, [%r30+4];
	ld.shared.f32 	%f84, [%r31+260];
	mul.f32 	%f85, %f83, %f84;
	atom.shared.add.f32 	%f86, [%r32+4], %f85;
	ld.shared.f32 	%f87, [%r30+8];
	ld.shared.f32 	%f88, [%r31+516];
	mul.f32 	%f89, %f87, %f88;
	atom.shared.add.f32 	%f90, [%r32+4], %f89;
	ld.shared.f32 	%f91, [%r30+12];
	ld.shared.f32 	%f92, [%r31+772];
	mul.f32 	%f93, %f91, %f92;
	atom.shared.add.f32 	%f94, [%r32+4], %f93;
	ld.shared.f32 	%f95, [%r30+16];
	ld.shared.f32 	%f96, [%r31+1028];
	mul.f32 	%f97, %f95, %f96;
	atom.shared.add.f32 	%f98, [%r32+4], %f97;
	ld.shared.f32 	%f99, [%r30+20];
	ld.shared.f32 	%f100, [%r31+1284];
	mul.f32 	%f101, %f99, %f100;
	atom.shared.add.f32 	%f102, [%r32+4], %f101;
	ld.shared.f32 	%f103, [%r30+24];
	ld.shared.f32 	%f104, [%r31+1540];
	mul.f32 	%f105, %f103, %f104;
	atom.shared.add.f32 	%f106, [%r32+4], %f105;
	ld.shared.f32 	%f107, [%r30+28];
	ld.shared.f32 	%f108, [%r31+1796];
	mul.f32 	%f109, %f107, %f108;
	atom.shared.add.f32 	%f110, [%r32+4], %f109;
	@%p11 bra 	$L__BB2_21;
	add.s32 	%r211, %r14, 1;
	add.s32 	%r212, %r13, 1;
	st.local.v2.u32 	[%rd3], {%r211, %r212};
	cvta.global.u64 	%rd46, %rd36;
	{ // callseq 3, 0
	.param .b64 param0;
	st.param.b64 	[param0], %rd46;
	.param .b64 param1;
	st.param.b64 	[param1], %rd7;
	.param .b32 retval0;
	call.uni (retval0), 
	vprintf, 
	(
	param0, 
	param1
	);
	ld.param.b32 	%r213, [retval0];
	} // callseq 3
$L__BB2_21:
	ld.shared.f32 	%f111, [%r30+32];
	ld.shared.f32 	%f112, [%r31+4];
	mul.f32 	%f113, %f111, %f112;
	atom.shared.add.f32 	%f114, [%r32+260], %f113;
	ld.shared.f32 	%f115, [%r30+36];
	ld.shared.f32 	%f116, [%r31+260];
	mul.f32 	%f117, %f115, %f116;
	atom.shared.add.f32 	%f118, [%r32+260], %f117;
	ld.shared.f32 	%f119, [%r30+40];
	ld.shared.f32 	%f120, [%r31+516];
	mul.f32 	%f121, %f119, %f120;
	atom.shared.add.f32 	%f122, [%r32+260], %f121;
	ld.shared.f32 	%f123, [%r30+44];
	ld.shared.f32 	%f124, [%r31+772];
	mul.f32 	%f125, %f123, %f124;
	atom.shared.add.f32 	%f126, [%r32+260], %f125;
	ld.shared.f32 	%f127, [%r30+48];
	ld.shared.f32 	%f128, [%r31+1028];
	mul.f32 	%f129, %f127, %f128;
	atom.shared.add.f32 	%f130, [%r32+260], %f129;
	ld.shared.f32 	%f131, [%r30+52];
	ld.shared.f32 	%f132, [%r31+1284];
	mul.f32 	%f133, %f131, %f132;
	atom.shared.add.f32 	%f134, [%r32+260], %f133;
	ld.shared.f32 	%f135, [%r30+56];
	ld.shared.f32 	%f136, [%r31+1540];
	mul.f32 	%f137, %f135, %f136;
	atom.shared.add.f32 	%f138, [%r32+260], %f137;
	ld.shared.f32 	%f139, [%r30+60];
	ld.shared.f32 	%f140, [%r31+1796];
	mul.f32 	%f141, %f139, %f140;
	atom.shared.add.f32 	%f142, [%r32+260], %f141;
	bar.sync 	0;
	@%p11 bra 	$L__BB2_23;
	st.local.u32 	[%rd3], %r252;
	cvta.global.u64 	%rd49, %rd48;
	{ // callseq 4, 0
	.param .b64 param0;
	st.param.b64 	[param0], %rd49;
	.param .b64 param1;
	st.param.b64 	[param1], %rd7;
	.param .b32 retval0;
	call.uni (retval0), 
	vprintf, 
	(
	param0, 
	param1
	);
	ld.param.b32 	%r215, [retval0];
	} // callseq 4
	ld.shared.f32 	%f143, [_ZZ5mmmuliPfS_S_E6smem_c];
	cvt.f64.f32 	%fd1, %f143;
	st.local.f64 	[%rd3], %fd1;
	cvta.global.u64 	%rd52, %rd51;
	{ // callseq 5, 0
	.param .b64 param0;
	st.param.b64 	[param0], %rd52;
	.param .b64 param1;
	st.param.b64 	[param1], %rd7;
	.param .b32 retval0;
	call.uni (retval0), 
	vprintf, 
	(
	param0, 
	param1
	);
	ld.param.b32 	%r217, [retval0];
	} // callseq 5
	ld.shared.f32 	%f144, [_ZZ5mmmuliPfS_S_E6smem_c+4];
	cvt.f64.f32 	%fd2, %f144;
	st.local.f64 	[%rd3], %fd2;
	{ // callseq 6, 0
	.param .b64 param0;
	st.param.b64 	[param0], %rd52;
	.param .b64 param1;
	st.param.b64 	[param1], %rd7;
	.param .b32 retval0;
	call.uni (retval0), 
	vprintf, 
	(
	param0, 
	param1
	);
	ld.param.b32 	%r219, [retval0];
	} // callseq 6
	cvta.global.u64 	%rd54, %rd53;
	{ // callseq 7, 0
	.param .b64 param0;
	st.param.b64 	[param0], %rd54;
	.param .b64 param1;
	st.param.b64 	[param1], 0;
	.param .b32 retval0;
	call.uni (retval0), 
	vprintf, 
	(
	param0, 
	param1
	);
	ld.param.b32 	%r221, [retval0];
	} // callseq 7
	ld.shared.f32 	%f145, [_ZZ5mmmuliPfS_S_E6smem_c+256];
	cvt.f64.f32 	%fd3, %f145;
	st.local.f64 	[%rd3], %fd3;
	{ // callseq 8, 0
	.param .b64 param0;
	st.param.b64 	[param0], %rd52;
	.param .b64 param1;
	st.param.b64 	[param1], %rd7;
	.param .b32 retval0;
	call.uni (retval0), 
	vprintf, 
	(
	param0, 
	param1
	);
	ld.param.b32 	%r223, [retval0];
	} // callseq 8
	ld.shared.f32 	%f146, [_ZZ5mmmuliPfS_S_E6smem_c+260];
	cvt.f64.f32 	%fd4, %f146;
	st.local.f64 	[%rd3], %fd4;
	{ // callseq 9, 0
	.param .b64 param0;
	st.param.b64 	[param0], %rd52;
	.param .b64 param1;
	st.param.b64 	[param1], %rd7;
	.param .b32 retval0;
	call.uni (retval0), 
	vprintf, 
	(
	param0, 
	param1
	);
	ld.param.b32 	%r225, [retval0];
	} // callseq 9
	{ // callseq 10, 0
	.param .b64 param0;
	st.param.b64 	[param0], %rd54;
	.param .b64 param1;
	st.param.b64 	[param1], 0;
	.param .b32 retval0;
	call.uni (retval0), 
	vprintf, 
	(
	param0, 
	param1
	);
	ld.param.b32 	%r227, [retval0];
	} // callseq 10
$L__BB2_23:
	bar.sync 	0;
	add.s32 	%r252, %r252, 8;
	setp.lt.s32 	%p16, %r252, %r48;
	@%p16 bra 	$L__BB2_5;
$L__BB2_24:
	ld.param.u64 	%rd60, [_Z5mmmuliPfS_S__param_3];
	cvta.to.global.u64 	%rd55, %rd60;
	bar.sync 	0;
	shr.s32 	%r229, %r9, 31;
	shr.u32 	%r230, %r229, 26;
	add.s32 	%r231, %r9, %r230;
	and.b32  	%r232, %r231, 1073741760;
	sub.s32 	%r233, %r9, %r232;
	shl.b32 	%r234, %r233, 2;
	mov.u32 	%r235, _ZZ5mmmuliPfS_S_E6smem_c;
	add.s32 	%r236, %r235, %r234;
	shl.b32 	%r237, %r10, 8;
	and.b32  	%r238, %r237, 15872;
	add.s32 	%r239, %r236, %r238;
	ld.shared.f32 	%f147, [%r239];
	add.s32 	%r240, %r8, %r10;
	mad.lo.s32 	%r241, %r240, %r48, %r9;
	mul.wide.s32 	%rd56, %r241, 4;
	add.s64 	%rd57, %rd55, %rd56;
	st.global.f32 	[%rd57], %f147;
	ld.shared.f32 	%f148, [%r239+256];
	mul.wide.s32 	%rd58, %r48, 4;
	add.s64 	%rd59, %rd57, %rd58;
	st.global.f32 	[%rd59], %f148;
	add.s32 	%r242, %r9, 1;
	shr.s32 	%r243, %r242, 31;
	shr.u32 	%r244, %r243, 26;
	add.s32 	%r245, %r242, %r244;
	and.b32  	%r246, %r245, 1073741760;
	sub.s32 	%r247, %r242, %r246;
	shl.b32 	%r248, %r247, 2;
	add.s32 	%r249, %r235, %r248;
	add.s32 	%r250, %r249, %r238;
	ld.shared.f32 	%f149, [%r250];
	st.global.f32 	[%rd57+4], %f149;
	ld.shared.f32 	%f150, [%r250+256];
	st.global.f32 	[%rd59+4], %f150;
	bar.sync 	0;
	ret;

}


// ===== COMPILED SASS (sm_100) =====

	.target	sm_100

	.elftype	@"ET_EXEC"


//--------------------- .note.nv.tkinfo           --------------------------
	.section	.note.nv.tkinfo,"",@"SHT_NOTE"
	.sectionflags	@"SHF_NOTE_NV_TKINFO"
	.tkinfo
        /*0018*/ 	.word	0x00000002
        /*0030*/ 	.string	""
        /*0030*/ 	.string	"ptxas"
        /*0030*/ 	.string	"Cuda compilation tools, release 13.0, V13.0.88"
        /*0030*/ 	.string	"Build cuda_13.0.r13.0/compiler.36424714_0"
        /*0030*/ 	.string	"-arch sm_100 -m 64 "



//--------------------- .note.nv.cuinfo           --------------------------
	.section	.note.nv.cuinfo,"",@"SHT_NOTE"
	.sectionflags	@"SHF_NOTE_NV_CUINFO"
        /*0018*/ 	.short	0x0002
        /*001a*/ 	.short	0x0064
        /*001c*/ 	.short	0x0082
	.zero		2


//--------------------- .nv.info                  --------------------------
	.section	.nv.info,"",@"SHT_CUDA_INFO"
	.align	4


	//----- nvinfo : EIATTR_REGCOUNT
	.align		4
        /*0000*/ 	.byte	0x04, 0x2f
        /*0002*/ 	.short	(.L_5 - .L_4)
	.align		4
.L_4:
        /*0004*/ 	.word	index@(_Z9initArrayPi)
        /*0008*/ 	.word	0x00000008


	//----- nvinfo : EIATTR_FRAME_SIZE
	.align		4
.L_5:
        /*000c*/ 	.byte	0x04, 0x11
        /*000e*/ 	.short	(.L_7 - .L_6)
	.align		4
.L_6:
        /*0010*/ 	.word	index@(_Z9initArrayPi)
        /*0014*/ 	.word	0x00000000


	//----- nvinfo : EIATTR_REGCOUNT
	.align		4
.L_7:
        /*0018*/ 	.byte	0x04, 0x2f
        /*001a*/ 	.short	(.L_9 - .L_8)
	.align		4
.L_8:
        /*001c*/ 	.word	index@(_Z9swapArrayPiii)
        /*0020*/ 	.word	0x0000001a


	//----- nvinfo : EIATTR_FRAME_SIZE
	.align		4
.L_9:
        /*0024*/ 	.byte	0x04, 0x11
        /*0026*/ 	.short	(.L_11 - .L_10)
	.align		4
.L_10:
        /*0028*/ 	.word	index@(_Z9swapArrayPiii)
        /*002c*/ 	.word	0x00000000


	//----- nvinfo : EIATTR_REGCOUNT
	.align		4
.L_11:
        /*0030*/ 	.byte	0x04, 0x2f
        /*0032*/ 	.short	(.L_13 - .L_12)
	.align		4
.L_12:
        /*0034*/ 	.word	index@(_Z5mmmuliPfS_S_)
        /*0038*/ 	.word	0x00000028


	//----- nvinfo : EIATTR_FRAME_SIZE
	.align		4
.L_13:
        /*003c*/ 	.byte	0x04, 0x11
        /*003e*/ 	.short	(.L_15 - .L_14)
	.align		4
.L_14:
        /*0040*/ 	.word	index@(_Z5mmmuliPfS_S_)
        /*0044*/ 	.word	0x00000008


	//----- nvinfo : EIATTR_MIN_STACK_SIZE
	.align		4
.L_15:
        /*0048*/ 	.byte	0x04, 0x12
        /*004a*/ 	.short	(.L_17 - .L_16)
	.align		4
.L_16:
        /*004c*/ 	.word	index@(_Z5mmmuliPfS_S_)
        /*0050*/ 	.word	0x00000008


	//----- nvinfo : EIATTR_MIN_STACK_SIZE
	.align		4
.L_17:
        /*0054*/ 	.byte	0x04, 0x12
        /*0056*/ 	.short	(.L_19 - .L_18)
	.align		4
.L_18:
        /*0058*/ 	.word	index@(_Z9swapArrayPiii)
        /*005c*/ 	.word	0x00000000


	//----- nvinfo : EIATTR_MIN_STACK_SIZE
	.align		4
.L_19:
        /*0060*/ 	.byte	0x04, 0x12
        /*0062*/ 	.short	(.L_21 - .L_20)
	.align		4
.L_20:
        /*0064*/ 	.word	index@(_Z9initArrayPi)
        /*0068*/ 	.word	0x00000000
.L_21:


//--------------------- .nv.compat                --------------------------
	.section	.nv.compat,"",@"SHT_CUDA_COMPAT_INFO"
	.align	4
        /*0000*/ 	.byte	0x02, 0x09, 0x00, 0x00, 0x02, 0x02, 0x01, 0x00, 0x02, 0x05, 0x05, 0x00, 0x03, 0x07, 0x01, 0x01
        /*0010*/ 	.byte	0x02, 0x03, 0x00, 0x00, 0x02, 0x06, 0x01, 0x00, 0x04, 0x0b, 0x08, 0x00, 0x09, 0x00, 0x00, 0x00
        /*0020*/ 	.byte	0x00, 0x00, 0x00, 0x00


//--------------------- .nv.info._Z5mmmuliPfS_S_  --------------------------
	.section	.nv.info._Z5mmmuliPfS_S_,"",@"SHT_CUDA_INFO"
	.sectionflags	@""
	.align	4


	//----- nvinfo : EIATTR_CUDA_API_VERSION
	.align		4
        /*0000*/ 	.byte	0x04, 0x37
        /*0002*/ 	.short	(.L_23 - .L_22)
.L_22:
        /*0004*/ 	.word	0x00000082


	//----- nvinfo : EIATTR_KPARAM_INFO
	.align		4
.L_23:
        /*0008*/ 	.byte	0x04, 0x17
        /*000a*/ 	.short	(.L_25 - .L_24)
.L_24:
        /*000c*/ 	.word	0x00000000
        /*0010*/ 	.short	0x0003
        /*0012*/ 	.short	0x0018
        /*0014*/ 	.byte	0x00, 0xf5, 0x21, 0x00


	//----- nvinfo : EIATTR_KPARAM_INFO
	.align		4
.L_25:
        /*0018*/ 	.byte	0x04, 0x17
        /*001a*/ 	.short	(.L_27 - .L_26)
.L_26:
        /*001c*/ 	.word	0x00000000
        /*0020*/ 	.short	0x0002
        /*0022*/ 	.short	0x0010
        /*0024*/ 	.byte	0x00, 0xf5, 0x21, 0x00


	//----- nvinfo : EIATTR_KPARAM_INFO
	.align		4
.L_27:
        /*0028*/ 	.byte	0x04, 0x17
        /*002a*/ 	.short	(.L_29 - .L_28)
.L_28:
        /*002c*/ 	.word	0x00000000
        /*0030*/ 	.short	0x0001
        /*0032*/ 	.short	0x0008
        /*0034*/ 	.byte	0x00, 0xf5, 0x21, 0x00


	//----- nvinfo : EIATTR_KPARAM_INFO
	.align		4
.L_29:
        /*0038*/ 	.byte	0x04, 0x17
        /*003a*/ 	.short	(.L_31 - .L_30)
.L_30:
        /*003c*/ 	.word	0x00000000
        /*0040*/ 	.short	0x0000
        /*0042*/ 	.short	0x0000
        /*0044*/ 	.byte	0x00, 0xf0, 0x11, 0x00


	//----- nvinfo : EIATTR_SPARSE_MMA_MASK
	.align		4
.L_31:
        /*0048*/ 	.byte	0x03, 0x50
        /*004a*/ 	.short	0x0000


	//----- nvinfo : EIATTR_MAXREG_COUNT
	.align		4
        /*004c*/ 	.byte	0x03, 0x1b
        /*004e*/ 	.short	0x00ff


	//----- nvinfo : EIATTR_NUM_BARRIERS
	.align		4
        /*0050*/ 	.byte	0x02, 0x4c
        /*0052*/ 	.byte	0x01
	.zero		1


	//----- nvinfo : EIATTR_EXTERNS
	.align		4
        /*0054*/ 	.byte	0x04, 0x0f
        /*0056*/ 	.short	(.L_33 - .L_32)


	//   ....[0]....
	.align		4
.L_32:
        /*0058*/ 	.word	index@(vprintf)


	//----- nvinfo : EIATTR_MERCURY_ISA_VERSION
	.align		4
.L_33:
        /*005c*/ 	.byte	0x03, 0x5f
        /*005e*/ 	.short	0x0101


	//----- nvinfo : EIATTR_VRC_CTA_INIT_COUNT
	.align		4
        /*0060*/ 	.byte	0x02, 0x4a
	.zero		1
	.zero		1


	//----- nvinfo : EIATTR_SYSCALL_OFFSETS
	.align		4
        /*0064*/ 	.byte	0x04, 0x46
        /*0066*/ 	.short	(.L_35 - .L_34)


	//   ....[0]....
.L_34:
        /*0068*/ 	.word	0x00001480


	//   ....[1]....
        /*006c*/ 	.word	0x00001a00


	//   ....[2]....
        /*0070*/ 	.word	0x00001f80


	//   ....[3]....
        /*0074*/ 	.word	0x00002510


	//   ....[4]....
        /*0078*/ 	.word	0x00002a60


	//   ....[5]....
        /*007c*/ 	.word	0x00002b40


	//   ....[6]....
        /*0080*/ 	.word	0x00002c20


	//   ....[7]....
        /*0084*/ 	.word	0x00002c90


	//   ....[8]....
        /*0088*/ 	.word	0x00002d70


	//   ....[9]....
        /*008c*/ 	.word	0x00002e50


	//   ....[10]....
        /*0090*/ 	.word	0x00002ec0


	//----- nvinfo : EIATTR_EXIT_INSTR_OFFSETS
	.align		4
.L_35:
        /*0094*/ 	.byte	0x04, 0x1c
        /*0096*/ 	.short	(.L_37 - .L_36)


	//   ....[0]....
.L_36:
        /*0098*/ 	.word	0x00003150


	//----- nvinfo : EIATTR_CRS_STACK_SIZE
	.align		4
.L_37:
        /*009c*/ 	.byte	0x04, 0x1e
        /*009e*/ 	.short	(.L_39 - .L_38)
.L_38:
        /*00a0*/ 	.word	0x00000000


	//----- nvinfo : EIATTR_CBANK_PARAM_SIZE
	.align		4
.L_39:
        /*00a4*/ 	.byte	0x03, 0x19
        /*00a6*/ 	.short	0x0020


	//----- nvinfo : EIATTR_PARAM_CBANK
	.align		4
        /*00a8*/ 	.byte	0x04, 0x0a
        /*00aa*/ 	.short	(.L_41 - .L_40)
	.align		4
.L_40:
        /*00ac*/ 	.word	index@(.nv.constant0._Z5mmmuliPfS_S_)
        /*00b0*/ 	.short	0x0380
        /*00b2*/ 	.short	0x0020


	//----- nvinfo : EIATTR_SW_WAR
	.align		4
.L_41:
        /*00b4*/ 	.byte	0x04, 0x36
        /*00b6*/ 	.short	(.L_43 - .L_42)
.L_42:
        /*00b8*/ 	.word	0x00000008
.L_43:


//--------------------- .nv.info._Z9swapArrayPiii --------------------------
	.section	.nv.info._Z9swapArrayPiii,"",@"SHT_CUDA_INFO"
	.sectionflags	@""
	.align	4


	//----- nvinfo : EIATTR_CUDA_API_VERSION
	.align		4
        /*0000*/ 	.byte	0x04, 0x37
        /*0002*/ 	.short	(.L_45 - .L_44)
.L_44:
        /*0004*/ 	.word	0x00000082


	//----- nvinfo : EIATTR_KPARAM_INFO
	.align		4
.L_45:
        /*0008*/ 	.byte	0x04, 0x17
        /*000a*/ 	.short	(.L_47 - .L_46)
.L_46:
        /*000c*/ 	.word	0x00000000
        /*0010*/ 	.short	0x0002
        /*0012*/ 	.short	0x000c
        /*0014*/ 	.byte	0x00, 0xf0, 0x11, 0x00


	//----- nvinfo : EIATTR_KPARAM_INFO
	.align		4
.L_47:
        /*0018*/ 	.byte	0x04, 0x17
        /*001a*/ 	.short	(.L_49 - .L_48)
.L_48:
        /*001c*/ 	.word	0x00000000
        /*0020*/ 	.short	0x0001
        /*0022*/ 	.short	0x0008
        /*0024*/ 	.byte	0x00, 0xf0, 0x11, 0x00


	//----- nvinfo : EIATTR_KPARAM_INFO
	.align		4
.L_49:
        /*0028*/ 	.byte	0x04, 0x17
        /*002a*/ 	.short	(.L_51 - .L_50)
.L_50:
        /*002c*/ 	.word	0x00000000
        /*0030*/ 	.short	0x0000
        /*0032*/ 	.short	0x0000
        /*0034*/ 	.byte	0x00, 0xf5, 0x21, 0x00


	//----- nvinfo : EIATTR_SPARSE_MMA_MASK
	.align		4
.L_51:
        /*0038*/ 	.byte	0x03, 0x50
        /*003a*/ 	.short	0x0000


	//----- nvinfo : EIATTR_MAXREG_COUNT
	.align		4
        /*003c*/ 	.byte	0x03, 0x1b
        /*003e*/ 	.short	0x00ff


	//----- nvinfo : EIATTR_MERCURY_ISA_VERSION
	.align		4
        /*0040*/ 	.byte	0x03, 0x5f
        /*0042*/ 	.short	0x0101


	//----- nvinfo : EIATTR_VRC_CTA_INIT_COUNT
	.align		4
        /*0044*/ 	.byte	0x02, 0x4a
	.zero		1
	.zero		1


	//----- nvinfo : EIATTR_EXIT_INSTR_OFFSETS
	.align		4
        /*0048*/ 	.byte	0x04, 0x1c
        /*004a*/ 	.short	(.L_53 - .L_52)


	//   ....[0]....
.L_52:
        /*004c*/ 	.word	0x00000200


	//   ....[1]....
        /*0050*/ 	.word	0x000003d0


	//   ....[2]....
        /*0054*/ 	.word	0x000005f0


	//----- nvinfo : EIATTR_CRS_STACK_SIZE
	.align		4
.L_53:
        /*0058*/ 	.byte	0x04, 0x1e
        /*005a*/ 	.short	(.L_55 - .L_54)
.L_54:
        /*005c*/ 	.word	0x00000000


	//----- nvinfo : EIATTR_CBANK_PARAM_SIZE
	.align		4
.L_55:
        /*0060*/ 	.byte	0x03, 0x19
        /*0062*/ 	.short	0x0010


	//----- nvinfo : EIATTR_PARAM_CBANK
	.align		4
        /*0064*/ 	.byte	0x04, 0x0a
        /*0066*/ 	.short	(.L_57 - .L_56)
	.align		4
.L_56:
        /*0068*/ 	.word	index@(.nv.constant0._Z9swapArrayPiii)
        /*006c*/ 	.short	0x0380
        /*006e*/ 	.short	0x0010


	//----- nvinfo : EIATTR_SW_WAR
	.align		4
.L_57:
        /*0070*/ 	.byte	0x04, 0x36
        /*0072*/ 	.short	(.L_59 - .L_58)
.L_58:
        /*0074*/ 	.word	0x00000008
.L_59:


//--------------------- .nv.info._Z9initArrayPi   --------------------------
	.section	.nv.info._Z9initArrayPi,"",@"SHT_CUDA_INFO"
	.sectionflags	@""
	.align	4


	//----- nvinfo : EIATTR_CUDA_API_VERSION
	.align		4
        /*0000*/ 	.byte	0x04, 0x37
        /*0002*/ 	.short	(.L_61 - .L_60)
.L_60:
        /*0004*/ 	.word	0x00000082


	//----- nvinfo : EIATTR_KPARAM_INFO
	.align		4
.L_61:
        /*0008*/ 	.byte	0x04, 0x17
        /*000a*/ 	.short	(.L_63 - .L_62)
.L_62:
        /*000c*/ 	.word	0x00000000
        /*0010*/ 	.short	0x0000
        /*0012*/ 	.short	0x0000
        /*0014*/ 	.byte	0x00, 0xf5, 0x21, 0x00


	//----- nvinfo : EIATTR_SPARSE_MMA_MASK
	.align		4
.L_63:
        /*0018*/ 	.byte	0x03, 0x50
        /*001a*/ 	.short	0x0000


	//----- nvinfo : EIATTR_MAXREG_COUNT
	.align		4
        /*001c*/ 	.byte	0x03, 0x1b
        /*001e*/ 	.short	0x00ff


	//----- nvinfo : EIATTR_MERCURY_ISA_VERSION
	.align		4
        /*0020*/ 	.byte	0x03, 0x5f
        /*0022*/ 	.short	0x0101


	//----- nvinfo : EIATTR_VRC_CTA_INIT_COUNT
	.align		4
        /*0024*/ 	.byte	0x02, 0x4a
	.zero		1
	.zero		1


	//----- nvinfo : EIATTR_EXIT_INSTR_OFFSETS
	.align		4
        /*0028*/ 	.byte	0x04, 0x1c
        /*002a*/ 	.short	(.L_65 - .L_64)


	//   ....[0]....
.L_64:
        /*002c*/ 	.word	0x00000090


	//----- nvinfo : EIATTR_CBANK_PARAM_SIZE
	.align		4
.L_65:
        /*0030*/ 	.byte	0x03, 0x19
        /*0032*/ 	.short	0x0008


	//----- nvinfo : EIATTR_PARAM_CBANK
	.align		4
        /*0034*/ 	.byte	0x04, 0x0a
        /*0036*/ 	.short	(.L_67 - .L_66)
	.align		4
.L_66:
        /*0038*/ 	.word	index@(.nv.constant0._Z9initArrayPi)
        /*003c*/ 	.short	0x0380
        /*003e*/ 	.short	0x0008


	//----- nvinfo : EIATTR_SW_WAR
	.align		4
.L_67:
        /*0040*/ 	.byte	0x04, 0x36
        /*0042*/ 	.short	(.L_69 - .L_68)
.L_68:
        /*0044*/ 	.word	0x00000008
.L_69:


//--------------------- .nv.callgraph             --------------------------
	.section	.nv.callgraph,"",@"SHT_CUDA_CALLGRAPH"
	.align	4
	.sectionentsize	8
	.align		4
        /*0000*/ 	.word	0x00000000
	.align		4
        /*0004*/ 	.word	0xffffffff
	.align		4
        /*0008*/ 	.word	index@(_Z5mmmuliPfS_S_)
	.align		4
        /*000c*/ 	.word	index@(vprintf)
	.align		4
        /*0010*/ 	.word	0x00000000
	.align		4
        /*0014*/ 	.word	0xfffffffe
	.align		4
        /*0018*/ 	.word	0x00000000
	.align		4
        /*001c*/ 	.word	0xfffffffd
	.align		4
        /*0020*/ 	.word	0x00000000
	.align		4
        /*0024*/ 	.word	0xfffffffc


//--------------------- .nv.constant4             --------------------------
	.section	.nv.constant4,"a",@progbits
	.align	8
	.align		8
.nv.constant4:
        /*0000*/ 	.dword	vprintf
	.align		8
        /*0008*/ 	.dword	$str
	.align		8
        /*0010*/ 	.dword	$str$1
	.align		8
        /*0018*/ 	.dword	$str$2
	.align		8
        /*0020*/ 	.dword	$str$3


//--------------------- .text._Z5mmmuliPfS_S_     --------------------------
	.section	.text._Z5mmmuliPfS_S_,"ax",@progbits
	.align	128
        .global         _Z5mmmuliPfS_S_
        .type           _Z5mmmuliPfS_S_,@function
        .size           _Z5mmmuliPfS_S_,(.L_x_95 - _Z5mmmuliPfS_S_)
        .other          _Z5mmmuliPfS_S_,@"STO_CUDA_ENTRY STV_DEFAULT"
_Z5mmmuliPfS_S_:
.text._Z5mmmuliPfS_S_:
[----:B------:R-:W0:Y:S01]  /*0000*/  LDC R1, c[0x0][0x37c] ;  /* 0x0000df00ff017b82 */ /* 0x000e220000000800 */
[----:B------:R-:W1:Y:S01]  /*0010*/  S2R R27, SR_TID.X ;  /* 0x00000000001b7919 */ /* 0x000e620000002100 */
[----:B------:R-:W2:Y:S01]  /*0020*/  LDCU UR4, c[0x0][0x2f8] ;  /* 0x00005f00ff0477ac */ /* 0x000ea20008000800 */
[----:B0-----:R-:W-:Y:S01]  /*0030*/  VIADD R1, R1, 0xfffffff8 ;  /* 0xfffffff801017836 */ /* 0x001fe20000000000 */
[----:B------:R-:W-:Y:S01]  /*0040*/  BSSY.RECONVERGENT B0, `(.L_x_0) ;  /* 0x000002f000007945 */ /* 0x000fe20003800200 */
[----:B------:R-:W1:Y:S01]  /*0050*/  S2R R6, SR_TID.Y ;  /* 0x0000000000067919 */ /* 0x000e620000002200 */
[----:B------:R-:W0:Y:S02]  /*0060*/  LDCU UR5, c[0x0][0x2fc] ;  /* 0x00005f80ff0577ac */ /* 0x000e240008000800 */
[----:B--2---:R-:W-:-:S04]  /*0070*/  IADD3 R22, P1, PT, R1, UR4, RZ ;  /* 0x0000000401167c10 */ /* 0x004fc8000ff3e0ff */
[----:B0-----:R-:W-:Y:S02]  /*0080*/  IADD3.X R19, PT, PT, RZ, UR5, RZ, P1, !PT ;  /* 0x00000005ff137c10 */ /* 0x001fe40008ffe4ff */
[----:B-1----:R-:W-:-:S13]  /*0090*/  LOP3.LUT P0, RZ, R27, R6, RZ, 0xfc, !PT ;  /* 0x000000061bff7212 */ /* 0x002fda000780fcff */
[----:B------:R-:W-:Y:S05]  /*00a0*/  @P0 BRA `(.L_x_1) ;  /* 0x0000000000a00947 */ /* 0x000fea0003800000 */
[----:B------:R-:W0:Y:S01]  /*00b0*/  S2UR UR5, SR_CgaCtaId ;  /* 0x00000000000579c3 */ /* 0x000e220000008800 */
[----:B------:R-:W-:Y:S02]  /*00c0*/  UMOV UR4, 0x400 ;  /* 0x0000040000047882 */ /* 0x000fe40000000000 */
[----:B0-----:R-:W-:-:S03]  /*00d0*/  ULEA UR5, UR5, UR4, 0x18 ;  /* 0x0000000405057291 */ /* 0x001fc6000f8ec0ff */
[----:B------:R-:W-:-:S09]  /*00e0*/  UMOV UR4, URZ ;  /* 0x000000ff00047c82 */ /* 0x000fd20008000000 */
.L_x_2:
[----:B------:R-:W-:Y:S02]  /*00f0*/  ULEA UR6, UR4, UR5, 0x8 ;  /* 0x0000000504067291 */ /* 0x000fe4000f8e40ff */
[----:B------:R-:W-:-:S04]  /*0100*/  UIADD3 UR4, UPT, UPT, UR4, 0x2, URZ ;  /* 0x0000000204047890 */ /* 0x000fc8000fffe0ff */
[----:B------:R-:W-:-:S03]  /*0110*/  UISETP.NE.AND UP0, UPT, UR4, 0x40, UPT ;  /* 0x000000400400788c */ /* 0x000fc6000bf05270 */
[----:B------:R-:W-:Y:S04]  /*0120*/  STS.128 [UR6], RZ ;  /* 0x000000ffff007988 */ /* 0x000fe80008000c06 */
[----:B------:R-:W-:Y:S04]  /*0130*/  STS.128 [UR6+0x10], RZ ;  /* 0x000010ffff007988 */ /* 0x000fe80008000c06 */
        /* <DEDUP_REMOVED lines=29> */
[----:B------:R-:W-:Y:S01]  /*0310*/  STS.128 [UR6+0x1f0], RZ ;  /* 0x0001f0ffff007988 */ /* 0x000fe20008000c06 */
[----:B------:R-:W-:Y:S05]  /*0320*/  BRA.U UP0, `(.L_x_2) ;  /* 0xfffffffd00707547 */ /* 0x000fea000b83ffff */
.L_x_1:
[----:B------:R-:W-:Y:S05]  /*0330*/  BSYNC.RECONVERGENT B0 ;  /* 0x0000000000007941 */ /* 0x000fea0003800200 */
.L_x_0:
[----:B------:R-:W0:Y:S01]  /*0340*/  LDCU UR4, c[0x0][0x380] ;  /* 0x00007000ff0477ac */ /* 0x000e220008000800 */
[----:B------:R-:W1:Y:S01]  /*0350*/  S2UR UR6, SR_CTAID.X ;  /* 0x00000000000679c3 */ /* 0x000e620000002500 */
[----:B------:R-:W2:Y:S01]  /*0360*/  S2R R34, SR_CTAID.Y ;  /* 0x0000000000227919 */ /* 0x000ea20000002600 */
[----:B------:R-:W-:Y:S01]  /*0370*/  SHF.L.U32 R33, R6, 0x1, RZ ;  /* 0x0000000106217819 */ /* 0x000fe200000006ff */
[----:B------:R-:W3:Y:S01]  /*0380*/  LDCU.64 UR36, c[0x0][0x358] ;  /* 0x00006b00ff2477ac */ /* 0x000ee20008000a00 */
[----:B0-----:R-:W-:-:S05]  /*0390*/  IMAD.U32 R3, RZ, RZ, UR4 ;  /* 0x00000004ff037e24 */ /* 0x001fca000f8e00ff */
[----:B------:R-:W-:Y:S01]  /*03a0*/  ISETP.GE.AND P0, PT, R3, 0x1, PT ;  /* 0x000000010300780c */ /* 0x000fe20003f06270 */
[----:B-1----:R-:W-:-:S06]  /*03b0*/  USHF.L.U32 UR39, UR6, 0x6, URZ ;  /* 0x0000000606277899 */ /* 0x002fcc00080006ff */
[----:B------:R-:W-:-:S06]  /*03c0*/  LEA R32, R27, UR39, 0x1 ;  /* 0x000000271b207c11 */ /* 0x000fcc000f8e08ff */
[----:B--23--:R-:W-:Y:S05]  /*03d0*/  @!P0 BRA `(.L_x_3) ;  /* 0x0000002800d48947 */ /* 0x00cfea0003800000 */
[----:B------:R-:W0:Y:S01]  /*03e0*/  LDCU UR4, c[0x0][0x360] ;  /* 0x00006c00ff0477ac */ /* 0x000e220008000800 */
[----:B------:R-:W1:Y:S01]  /*03f0*/  LDC R31, c[0x0][0x364] ;  /* 0x0000d900ff1f7b82 */ /* 0x000e620000000800 */
[----:B------:R-:W-:Y:S01]  /*0400*/  SHF.L.U32 R25, R6, 0x6, RZ ;  /* 0x0000000606197819 */ /* 0x000fe200000006ff */
[----:B------:R-:W-:Y:S01]  /*0410*/  UMOV UR38, 0x400 ;  /* 0x0000040000267882 */ /* 0x000fe20000000000 */
[----:B------:R-:W-:Y:S02]  /*0420*/  MOV R18, RZ ;  /* 0x000000ff00127202 */ /* 0x000fe40000000f00 */
[----:B------:R-:W-:-:S03]  /*0430*/  LOP3.LUT R25, R25, 0x7c0, RZ, 0xc0, !PT ;  /* 0x000007c019197812 */ /* 0x000fc600078ec0ff */
[----:B------:R-:W2:Y:S01]  /*0440*/  S2UR UR5, SR_CgaCtaId ;  /* 0x00000000000579c3 */ /* 0x000ea20000008800 */
[C-C-:B0-----:R-:W-:Y:S01]  /*0450*/  IMAD R30, R6.reuse, UR4, R27.reuse ;  /* 0x00000004061e7c24 */ /* 0x141fe2000f8e021b */
[----:B------:R-:W-:Y:S01]  /*0460*/  LOP3.LUT R27, R6, UR6, R27, 0xfe, !PT ;  /* 0x00000006061b7c12 */ /* 0x000fe2000f8efe1b */
[----:B-1----:R-:W-:-:S04]  /*0470*/  IMAD R31, R31, UR4, RZ ;  /* 0x000000041f1f7c24 */ /* 0x002fc8000f8e02ff */
[----:B------:R-:W0:Y:S01]  /*0480*/  I2F.U32.RP R4, R31 ;  /* 0x0000001f00047306 */ /* 0x000e220000209000 */
[----:B------:R-:W-:Y:S01]  /*0490*/  IMAD.IADD R29, R30, 0x1, R31 ;  /* 0x000000011e1d7824 */ /* 0x000fe200078e021f */
[----:B------:R-:W-:Y:S02]  /*04a0*/  IADD3 R5, PT, PT, RZ, -R31, RZ ;  /* 0x8000001fff057210 */ /* 0x000fe40007ffe0ff */
[----:B------:R-:W-:Y:S01]  /*04b0*/  ISETP.NE.U32.AND P2, PT, R31, RZ, PT ;  /* 0x000000ff1f00720c */ /* 0x000fe20003f45070 */
[----:B--2---:R-:W-:Y:S01]  /*04c0*/  ULEA UR4, UR5, UR38, 0x18 ;  /* 0x0000002605047291 */ /* 0x004fe2000f8ec0ff */
[----:B------:R-:W-:Y:S01]  /*04d0*/  ISETP.GE.U32.AND P0, PT, R29, 0x200, PT ;  /* 0x000002001d00780c */ /* 0x000fe20003f06070 */
[----:B------:R-:W-:Y:S01]  /*04e0*/  IMAD.IADD R24, R31, 0x1, R29 ;  /* 0x000000011f187824 */ /* 0x000fe200078e021d */
[----:B------:R-:W-:Y:S02]  /*04f0*/  VIMNMX.U32 R0, PT, PT, R29, 0x200, !PT ;  /* 0x000002001d007848 */ /* 0x000fe40007fe0000 */
[----:B------:R-:W-:-:S04]  /*0500*/  SEL R26, RZ, 0x1, P0 ;  /* 0x00000001ff1a7807 */ /* 0x000fc80000000000 */
[----:B------:R-:W-:Y:S01]  /*0510*/  IADD3 R0, PT, PT, R0, -R29, -R26 ;  /* 0x8000001d00007210 */ /* 0x000fe20007ffe81a */
[----:B0-----:R-:W0:Y:S02]  /*0520*/  MUFU.RCP R4, R4 ;  /* 0x0000000400047308 */ /* 0x001e240000001000 */
[----:B0-----:R-:W-:-:S06]  /*0530*/  VIADD R2, R4, 0xffffffe ;  /* 0x0ffffffe04027836 */ /* 0x001fcc0000000000 */
[----:B------:R0:W1:Y:S02]  /*0540*/  F2I.FTZ.U32.TRUNC.NTZ R3, R2 ;  /* 0x0000000200037305 */ /* 0x000064000021f000 */
[----:B0-----:R-:W-:Y:S02]  /*0550*/  HFMA2 R2, -RZ, RZ, 0, 0 ;  /* 0x00000000ff027431 */ /* 0x001fe400000001ff */
[----:B-1----:R-:W-:-:S04]  /*0560*/  IMAD R5, R5, R3, RZ ;  /* 0x0000000305057224 */ /* 0x002fc800078e02ff */
[----:B------:R-:W-:-:S06]  /*0570*/  IMAD.HI.U32 R3, R3, R5, R2 ;  /* 0x0000000503037227 */ /* 0x000fcc00078e0002 */
[----:B------:R-:W-:Y:S01]  /*0580*/  IMAD.HI.U32 R5, R3, R0, RZ ;  /* 0x0000000003057227 */ /* 0x000fe200078e00ff */
[----:B------:R-:W-:-:S03]  /*0590*/  SHF.R.S32.HI R3, RZ, 0x1f, R32 ;  /* 0x0000001fff037819 */ /* 0x000fc60000011420 */
[----:B------:R-:W-:Y:S01]  /*05a0*/  IMAD.MOV R2, RZ, RZ, -R5 ;  /* 0x000000ffff027224 */ /* 0x000fe200078e0a05 */
[----:B------:R-:W-:-:S03]  /*05b0*/  LEA.HI R3, R3, R32, RZ, 0x6 ;  /* 0x0000002003037211 */ /* 0x000fc600078f30ff */
[----:B------:R-:W-:Y:S01]  /*05c0*/  IMAD R0, R31, R2, R0 ;  /* 0x000000021f007224 */ /* 0x000fe200078e0200 */
[----:B------:R-:W-:-:S04]  /*05d0*/  LOP3.LUT R3, R3, 0xffffffc0, RZ, 0xc0, !PT ;  /* 0xffffffc003037812 */ /* 0x000fc800078ec0ff */
[----:B------:R-:W-:Y:S02]  /*05e0*/  ISETP.GE.U32.AND P0, PT, R0, R31, PT ;  /* 0x0000001f0000720c */ /* 0x000fe40003f06070 */
[----:B------:R-:W-:-:S04]  /*05f0*/  IADD3 R17, PT, PT, R32, -R3, RZ ;  /* 0x8000000320117210 */ /* 0x000fc80007ffe0ff */
[----:B------:R-:W-:Y:S01]  /*0600*/  LEA R28, R17, UR4, 0x2 ;  /* 0x00000004111c7c11 */ /* 0x000fe2000f8e10ff */
[----:B------:R-:W-:Y:S02]  /*0610*/  UIADD3 UR4, UPT, UPT, UR38, 0x4800, URZ ;  /* 0x0000480026047890 */ /* 0x000fe4000fffe0ff */
[----:B------:R-:W-:Y:S02]  /*0620*/  UIADD3 UR38, UPT, UPT, UR38, 0x4000, URZ ;  /* 0x0000400026267890 */ /* 0x000fe4000fffe0ff */
[----:B------:R-:W-:Y:S02]  /*0630*/  ULEA UR4, UR5, UR4, 0x18 ;  /* 0x0000000405047291 */ /* 0x000fe4000f8ec0ff */
[----:B------:R-:W-:Y:S01]  /*0640*/  @P0 IADD3 R0, PT, PT, -R31, R0, RZ ;  /* 0x000000001f000210 */ /* 0x000fe20007ffe1ff */
[----:B------:R-:W-:Y:S01]  /*0650*/  @P0 VIADD R5, R5, 0x1 ;  /* 0x0000000105050836 */ /* 0x000fe20000000000 */
[----:B------:R-:W-:Y:S02]  /*0660*/  ULEA UR38, UR5, UR38, 0x18 ;  /* 0x0000002605267291 */ /* 0x000fe4000f8ec0ff */
[----:B------:R-:W-:Y:S01]  /*0670*/  ISETP.GE.U32.AND P1, PT, R0, R31, PT ;  /* 0x0000001f0000720c */ /* 0x000fe20003f26070 */
[----:B------:R-:W-:Y:S01]  /*0680*/  IMAD.SHL.U32 R0, R6, 0x200, RZ ;  /* 0x0000020006007824 */ /* 0x000fe200078e00ff */
[----:B------:R-:W-:-:S04]  /*0690*/  LEA R23, R17, UR4, 0x2 ;  /* 0x0000000411177c11 */ /* 0x000fc8000f8e10ff */
[----:B------:R-:W-:-:S04]  /*06a0*/  LOP3.LUT R3, R0, 0x3e00, RZ, 0xc0, !PT ;  /* 0x00003e0000037812 */ /* 0x000fc800078ec0ff */
[----:B------:R-:W-:-:S03]  /*06b0*/  IADD3 R28, PT, PT, R28, R3, RZ ;  /* 0x000000031c1c7210 */ /* 0x000fc60007ffe0ff */
[----:B------:R-:W-:Y:S01]  /*06c0*/  @P1 VIADD R5, R5, 0x1 ;  /* 0x0000000105051836 */ /* 0x000fe20000000000 */
[----:B------:R-:W-:-:S05]  /*06d0*/  @!P2 LOP3.LUT R5, RZ, R31, RZ, 0x33, !PT ;  /* 0x0000001fff05a212 */ /* 0x000fca00078e33ff */
[----:B------:R-:W-:-:S07]  /*06e0*/  IMAD.IADD R26, R26, 0x1, R5 ;  /* 0x000000011a1a7824 */ /* 0x000fce00078e0205 */
.L_x_87:
[----:B------:R-:W-:Y:S01]  /*06f0*/  ISETP.GT.U32.AND P0, PT, R30, 0x1ff, PT ;  /* 0x000001ff1e00780c */ /* 0x000fe20003f04070 */
[----:B------:R-:W0:Y:S01]  /*0700*/  LDCU UR7, c[0x0][0x380] ;  /* 0x00007000ff0777ac */ /* 0x000e220008000800 */
[----:B------:R-:W-:Y:S11]  /*0710*/  BSSY.RECONVERGENT B0, `(.L_x_4) ;  /* 0x00000c7000007945 */ /* 0x000ff60003800200 */
[----:B-1----:R-:W-:Y:S05]  /*0720*/  @P0 BRA `(.L_x_5) ;  /* 0x0000000c00140947 */ /* 0x002fea0003800000 */
[C---:B------:R-:W-:Y:S01]  /*0730*/  LOP3.LUT R12, R26.reuse, 0x3, RZ, 0xc0, !PT ;  /* 0x000000031a0c7812 */ /* 0x040fe200078ec0ff */
[----:B------:R-:W-:Y:S01]  /*0740*/  BSSY.RECONVERGENT B1, `(.L_x_6) ;  /* 0x000005c000017945 */ /* 0x000fe20003800200 */
[----:B------:R-:W-:Y:S02]  /*0750*/  ISETP.GE.U32.AND P0, PT, R26, 0x3, PT ;  /* 0x000000031a00780c */ /* 0x000fe40003f06070 */
[----:B------:R-:W-:Y:S02]  /*0760*/  ISETP.NE.AND P1, PT, R12, 0x3, PT ;  /* 0x000000030c00780c */ /* 0x000fe40003f25270 */
[----:B------:R-:W-:-:S11]  /*0770*/  MOV R20, R30 ;  /* 0x0000001e00147202 */ /* 0x000fd60000000f00 */
[----:B------:R-:W-:Y:S05]  /*0780*/  @!P1 BRA `(.L_x_7) ;  /* 0x00000004005c9947 */ /* 0x000fea0003800000 */
[----:B------:R-:W1:Y:S01]  /*0790*/  LDC R0, c[0x0][0x380] ;  /* 0x0000e000ff007b82 */ /* 0x000e620000000800 */
[C---:B------:R-:W-:Y:S02]  /*07a0*/  LOP3.LUT R7, R30.reuse, 0x3f, RZ, 0xc0, !PT ;  /* 0x0000003f1e077812 */ /* 0x040fe400078ec0ff */
[----:B------:R-:W-:Y:S02]  /*07b0*/  SHF.R.U32.HI R11, RZ, 0x6, R30 ;  /* 0x00000006ff0b7819 */ /* 0x000fe4000001161e */
[----:B------:R-:W-:Y:S01]  /*07c0*/  LOP3.LUT R9, R30, 0x3f, RZ, 0xc0, !PT ;  /* 0x0000003f1e097812 */ /* 0x000fe200078ec0ff */
[----:B------:R-:W-:Y:S01]  /*07d0*/  IMAD R6, R34, 0x40, R7 ;  /* 0x0000004022067824 */ /* 0x000fe200078e0207 */
[----:B------:R-:W-:Y:S01]  /*07e0*/  IADD3 R13, PT, PT, R11, R18, RZ ;  /* 0x000000120b0d7210 */ /* 0x000fe20007ffe0ff */
[----:B------:R-:W2:Y:S01]  /*07f0*/  LDC.64 R4, c[0x0][0x388] ;  /* 0x0000e200ff047b82 */ /* 0x000ea20000000a00 */
[----:B------:R-:W-:Y:S01]  /*0800*/  IADD3 R9, PT, PT, R9, UR39, RZ ;  /* 0x0000002709097c10 */ /* 0x000fe2000fffe0ff */
[----:B------:R-:W-:-:S06]  /*0810*/  IMAD.IADD R7, R11, 0x1, R18 ;  /* 0x000000010b077824 */ /* 0x000fcc00078e0212 */
[----:B------:R-:W3:Y:S01]  /*0820*/  LDC.64 R2, c[0x0][0x390] ;  /* 0x0000e400ff027b82 */ /* 0x000ee20000000a00 */
[-C--:B-1----:R-:W-:Y:S02]  /*0830*/  IMAD R7, R6, R0.reuse, R7 ;  /* 0x0000000006077224 */ /* 0x082fe400078e0207 */
[----:B------:R-:W-:Y:S02]  /*0840*/  IMAD R13, R13, R0, R9 ;  /* 0x000000000d0d7224 */ /* 0x000fe400078e0209 */
[----:B--2---:R-:W-:-:S06]  /*0850*/  IMAD.WIDE.U32 R8, R7, 0x4, R4 ;  /* 0x0000000407087825 */ /* 0x004fcc00078e0004 */
[----:B------:R-:W2:Y:S01]  /*0860*/  LDG.E R8, desc[UR36][R8.64] ;  /* 0x0000002408087981 */ /* 0x000ea2000c1e1900 */
[----:B---3--:R-:W-:-:S06]  /*0870*/  IMAD.WIDE R6, R13, 0x4, R2 ;  /* 0x000000040d067825 */ /* 0x008fcc00078e0202 */
[----:B------:R1:W3:Y:S01]  /*0880*/  LDG.E R6, desc[UR36][R6.64] ;  /* 0x0000002406067981 */ /* 0x0002e2000c1e1900 */
[----:B------:R-:W4:Y:S01]  /*0890*/  S2UR UR6, SR_CgaCtaId ;  /* 0x00000000000679c3 */ /* 0x000f220000008800 */
[----:B------:R-:W-:Y:S01]  /*08a0*/  UMOV UR4, 0x400 ;  /* 0x0000040000047882 */ /* 0x000fe20000000000 */
[----:B------:R-:W-:Y:S01]  /*08b0*/  IMAD.SHL.U32 R10, R30, 0x20, RZ ;  /* 0x000000201e0a7824 */ /* 0x000fe200078e00ff */
[----:B------:R-:W-:Y:S02]  /*08c0*/  UIADD3 UR5, UPT, UPT, UR4, 0x4000, URZ ;  /* 0x0000400004057890 */ /* 0x000fe4000fffe0ff */
[----:B------:R-:W-:Y:S02]  /*08d0*/  UIADD3 UR4, UPT, UPT, UR4, 0x4800, URZ ;  /* 0x0000480004047890 */ /* 0x000fe4000fffe0ff */
[----:B------:R-:W-:Y:S02]  /*08e0*/  LOP3.LUT R10, R10, 0x7e0, RZ, 0xc0, !PT ;  /* 0x000007e00a0a7812 */ /* 0x000fe400078ec0ff */
[----:B------:R-:W-:-:S04]  /*08f0*/  SHF.L.U32 R13, R30, 0x2, RZ ;  /* 0x000000021e0d7819 */ /* 0x000fc800000006ff */
[----:B------:R-:W-:Y:S01]  /*0900*/  LOP3.LUT R14, R13, 0xfc, RZ, 0xc0, !PT ;  /* 0x000000fc0d0e7812 */ /* 0x000fe200078ec0ff */
[----:B----4-:R-:W-:Y:S02]  /*0910*/  ULEA UR5, UR6, UR5, 0x18 ;  /* 0x0000000506057291 */ /* 0x010fe4000f8ec0ff */
[----:B------:R-:W-:-:S04]  /*0920*/  ULEA UR4, UR6, UR4, 0x18 ;  /* 0x0000000406047291 */ /* 0x000fc8000f8ec0ff */
[----:B------:R-:W-:Y:S02]  /*0930*/  VIADD R10, R10, UR5 ;  /* 0x000000050a0a7c36 */ /* 0x000fe40008000000 */
[----:B-1----:R-:W-:-:S03]  /*0940*/  LEA R7, R11, UR4, 0x8 ;  /* 0x000000040b077c11 */ /* 0x002fc6000f8e40ff */
[----:B------:R-:W-:Y:S02]  /*0950*/  LEA R11, R11, R10, 0x2 ;  /* 0x0000000a0b0b7211 */ /* 0x000fe400078e10ff */
[----:B------:R-:W-:Y:S01]  /*0960*/  IMAD.IADD R7, R7, 0x1, R14 ;  /* 0x0000000107077824 */ /* 0x000fe200078e020e */
[----:B------:R-:W-:Y:S02]  /*0970*/  ISETP.NE.AND P1, PT, R12, RZ, PT ;  /* 0x000000ff0c00720c */ /* 0x000fe40003f25270 */
[----:B------:R-:W-:Y:S01]  /*0980*/  MOV R20, R29 ;  /* 0x0000001d00147202 */ /* 0x000fe20000000f00 */
[----:B--2---:R1:W-:Y:S04]  /*0990*/  STS [R11], R8 ;  /* 0x000000080b007388 */ /* 0x0043e80000000800 */
[----:B---3--:R1:W-:Y:S06]  /*09a0*/  STS [R7], R6 ;  /* 0x0000000607007388 */ /* 0x0083ec0000000800 */
[----:B------:R-:W-:Y:S05]  /*09b0*/  @!P1 BRA `(.L_x_7) ;  /* 0x0000000000d09947 */ /* 0x000fea0003800000 */
[----:B------:R-:W-:Y:S02]  /*09c0*/  ISETP.NE.AND P1, PT, R12, 0x1, PT ;  /* 0x000000010c00780c */ /* 0x000fe40003f25270 */
[C---:B-1----:R-:W-:Y:S02]  /*09d0*/  LOP3.LUT R7, R29.reuse, 0x3f, RZ, 0xc0, !PT ;  /* 0x0000003f1d077812 */ /* 0x042fe400078ec0ff */
[----:B------:R-:W-:Y:S02]  /*09e0*/  SHF.R.U32.HI R11, RZ, 0x6, R29 ;  /* 0x00000006ff0b7819 */ /* 0x000fe4000001161d */
[----:B------:R-:W-:Y:S01]  /*09f0*/  LOP3.LUT R6, R29, 0x3f, RZ, 0xc0, !PT ;  /* 0x0000003f1d067812 */ /* 0x000fe200078ec0ff */
[----:B------:R-:W-:Y:S01]  /*0a00*/  IMAD R9, R34, 0x40, R7 ;  /* 0x0000004022097824 */ /* 0x000fe200078e0207 */
[----:B------:R-:W-:Y:S01]  /*0a10*/  SHF.R.U32.HI R13, RZ, 0x6, R24 ;  /* 0x00000006ff0d7819 */ /* 0x000fe20000011618 */
[----:B------:R-:W-:Y:S01]  /*0a20*/  IMAD.IADD R7, R11, 0x1, R18 ;  /* 0x000000010b077824 */ /* 0x000fe200078e0212 */
[----:B------:R-:W-:-:S02]  /*0a30*/  LOP3.LUT R21, R24, 0x3f, RZ, 0xc0, !PT ;  /* 0x0000003f18157812 */ /* 0x000fc400078ec0ff */
[----:B------:R-:W-:Y:S01]  /*0a40*/  IADD3 R6, PT, PT, R6, UR39, RZ ;  /* 0x0000002706067c10 */ /* 0x000fe2000fffe0ff */
[----:B------:R-:W-:Y:S01]  /*0a50*/  @P1 IMAD.IADD R15, R13, 0x1, R18 ;  /* 0x000000010d0f1824 */ /* 0x000fe200078e0212 */
[----:B------:R-:W-:Y:S01]  /*0a60*/  LEA R10, R34, R21, 0x6 ;  /* 0x00000015220a7211 */ /* 0x000fe200078e30ff */
[-C--:B------:R-:W-:Y:S01]  /*0a70*/  IMAD R9, R9, R0.reuse, R7 ;  /* 0x0000000009097224 */ /* 0x080fe200078e0207 */
[----:B------:R-:W-:Y:S01]  /*0a80*/  @P1 IADD3 R8, PT, PT, R21, UR39, RZ ;  /* 0x0000002715081c10 */ /* 0x000fe2000fffe0ff */
[-C--:B------:R-:W-:Y:S02]  /*0a90*/  IMAD R7, R7, R0.reuse, R6 ;  /* 0x0000000007077224 */ /* 0x080fe400078e0206 */
[-C--:B------:R-:W-:Y:S02]  /*0aa0*/  @P1 IMAD R21, R10, R0.reuse, R15 ;  /* 0x000000000a151224 */ /* 0x080fe400078e020f */
[----:B------:R-:W-:Y:S02]  /*0ab0*/  @P1 IMAD R15, R15, R0, R8 ;  /* 0x000000000f0f1224 */ /* 0x000fe400078e0208 */
[----:B------:R-:W-:-:S04]  /*0ac0*/  IMAD.WIDE.U32 R8, R9, 0x4, R4 ;  /* 0x0000000409087825 */ /* 0x000fc800078e0004 */
[----:B------:R-:W-:Y:S02]  /*0ad0*/  IMAD.WIDE R6, R7, 0x4, R2 ;  /* 0x0000000407067825 */ /* 0x000fe400078e0202 */
[----:B------:R-:W2:Y:S02]  /*0ae0*/  LDG.E R8, desc[UR36][R8.64] ;  /* 0x0000002408087981 */ /* 0x000ea4000c1e1900 */
[----:B------:R-:W-:Y:S02]  /*0af0*/  @P1 IMAD.WIDE.U32 R4, R21, 0x4, R4 ;  /* 0x0000000415041825 */ /* 0x000fe400078e0004 */
[----:B------:R1:W3:Y:S02]  /*0b00*/  LDG.E R6, desc[UR36][R6.64] ;  /* 0x0000002406067981 */ /* 0x0002e4000c1e1900 */
[----:B------:R-:W-:Y:S02]  /*0b10*/  @P1 IMAD.WIDE R2, R15, 0x4, R2 ;  /* 0x000000040f021825 */ /* 0x000fe400078e0202 */
[----:B------:R-:W4:Y:S04]  /*0b20*/  @P1 LDG.E R4, desc[UR36][R4.64] ;  /* 0x0000002404041981 */ /* 0x000f28000c1e1900 */
[----:B------:R5:W4:Y:S01]  /*0b30*/  @P1 LDG.E R2, desc[UR36][R2.64] ;  /* 0x0000002402021981 */ /* 0x000b22000c1e1900 */
[----:B------:R-:W0:Y:S01]  /*0b40*/  S2UR UR6, SR_CgaCtaId ;  /* 0x00000000000679c3 */ /* 0x000e220000008800 */
[----:B------:R-:W-:Y:S01]  /*0b50*/  UMOV UR4, 0x400 ;  /* 0x0000040000047882 */ /* 0x000fe20000000000 */
[----:B------:R-:W-:Y:S01]  /*0b60*/  IMAD.SHL.U32 R0, R29, 0x20, RZ ;  /* 0x000000201d007824 */ /* 0x000fe200078e00ff */
[----:B------:R-:W-:Y:S01]  /*0b70*/  UIADD3 UR5, UPT, UPT, UR4, 0x4000, URZ ;  /* 0x0000400004057890 */ /* 0x000fe2000fffe0ff */
[----:B------:R-:W-:Y:S01]  /*0b80*/  IMAD.SHL.U32 R12, R24, 0x20, RZ ;  /* 0x00000020180c7824 */ /* 0x000fe200078e00ff */
[----:B------:R-:W-:-:S02]  /*0b90*/  UIADD3 UR4, UPT, UPT, UR4, 0x4800, URZ ;  /* 0x0000480004047890 */ /* 0x000fc4000fffe0ff */
[----:B------:R-:W-:Y:S02]  /*0ba0*/  LOP3.LUT R0, R0, 0x7e0, RZ, 0xc0, !PT ;  /* 0x000007e000007812 */ /* 0x000fe400078ec0ff */
[----:B------:R-:W-:Y:S02]  /*0bb0*/  SHF.L.U32 R10, R29, 0x2, RZ ;  /* 0x000000021d0a7819 */ /* 0x000fe400000006ff */
[----:B------:R-:W-:Y:S02]  /*0bc0*/  LOP3.LUT R12, R12, 0x7e0, RZ, 0xc0, !PT ;  /* 0x000007e00c0c7812 */ /* 0x000fe400078ec0ff */
[----:B-1----:R-:W-:Y:S02]  /*0bd0*/  SHF.L.U32 R7, R24, 0x2, RZ ;  /* 0x0000000218077819 */ /* 0x002fe400000006ff */
[----:B------:R-:W-:Y:S01]  /*0be0*/  LOP3.LUT R10, R10, 0xfc, RZ, 0xc0, !PT ;  /* 0x000000fc0a0a7812 */ /* 0x000fe200078ec0ff */
[----:B0-----:R-:W-:Y:S02]  /*0bf0*/  ULEA UR5, UR6, UR5, 0x18 ;  /* 0x0000000506057291 */ /* 0x001fe4000f8ec0ff */
[----:B------:R-:W-:Y:S01]  /*0c00*/  ULEA UR4, UR6, UR4, 0x18 ;  /* 0x0000000406047291 */ /* 0x000fe2000f8ec0ff */
[----:B------:R-:W-:-:S03]  /*0c10*/  LOP3.LUT R14, R7, 0xfc, RZ, 0xc0, !PT ;  /* 0x000000fc070e7812 */ /* 0x000fc600078ec0ff */
[----:B------:R-:W-:Y:S01]  /*0c20*/  VIADD R0, R0, UR5 ;  /* 0x0000000500007c36 */ /* 0x000fe20008000000 */
[----:B------:R-:W-:Y:S02]  /*0c30*/  IADD3 R12, PT, PT, R12, UR5, RZ ;  /* 0x000000050c0c7c10 */ /* 0x000fe4000fffe0ff */
[C---:B-----5:R-:W-:Y:S01]  /*0c40*/  LEA R3, R11.reuse, UR4, 0x8 ;  /* 0x000000040b037c11 */ /* 0x060fe2000f8e40ff */
[----:B------:R-:W-:Y:S01]  /*0c50*/  IMAD R11, R11, 0x4, R0 ;  /* 0x000000040b0b7824 */ /* 0x000fe200078e0200 */
[C---:B------:R-:W-:Y:S01]  /*0c60*/  LEA R5, R13.reuse, UR4, 0x8 ;  /* 0x000000040d057c11 */ /* 0x040fe2000f8e40ff */
[----:B------:R-:W-:Y:S01]  /*0c70*/  IMAD R13, R13, 0x4, R12 ;  /* 0x000000040d0d7824 */ /* 0x000fe200078e020c */
[----:B------:R-:W-:Y:S02]  /*0c80*/  IADD3 R3, PT, PT, R3, R10, RZ ;  /* 0x0000000a03037210 */ /* 0x000fe40007ffe0ff */
[----:B------:R-:W-:Y:S01]  /*0c90*/  IADD3 R5, PT, PT, R5, R14, RZ ;  /* 0x0000000e05057210 */ /* 0x000fe20007ffe0ff */
[----:B------:R-:W-:Y:S01]  /*0ca0*/  IMAD.MOV.U32 R20, RZ, RZ, R24 ;  /* 0x000000ffff147224 */ /* 0x000fe200078e0018 */
[----:B------:R-:W-:Y:S01]  /*0cb0*/  @P1 IADD3 R20, PT, PT, R31, R24, RZ ;  /* 0x000000181f141210 */ /* 0x000fe20007ffe0ff */
[----:B--2---:R2:W-:Y:S04]  /*0cc0*/  STS [R11], R8 ;  /* 0x000000080b007388 */ /* 0x0045e80000000800 */
[----:B---3--:R2:W-:Y:S04]  /*0cd0*/  STS [R3], R6 ;  /* 0x0000000603007388 */ /* 0x0085e80000000800 */
[----:B----4-:R2:W-:Y:S04]  /*0ce0*/  @P1 STS [R13], R4 ;  /* 0x000000040d001388 */ /* 0x0105e80000000800 */
[----:B------:R2:W-:Y:S02]  /*0cf0*/  @P1 STS [R5], R2 ;  /* 0x0000000205001388 */ /* 0x0005e40000000800 */
.L_x_7:
[----:B0-----:R-:W-:Y:S05]  /*0d00*/  BSYNC.RECONVERGENT B1 ;  /* 0x0000000000017941 */ /* 0x001fea0003800200 */
.L_x_6:
[----:B------:R-:W-:Y:S05]  /*0d10*/  @!P0 BRA `(.L_x_5) ;  /* 0x0000000400988947 */ /* 0x000fea0003800000 */
[----:B------:R-:W0:Y:S01]  /*0d20*/  S2R R14, SR_CgaCtaId ;  /* 0x00000000000e7919 */ /* 0x000e220000008800 */
[----:B------:R-:W-:Y:S01]  /*0d30*/  MOV R0, 0x400 ;  /* 0x0000040000007802 */ /* 0x000fe20000000f00 */
[C-C-:B------:R-:W-:Y:S01]  /*0d40*/  IMAD R12, R31.reuse, 0x3, R20.reuse ;  /* 0x000000031f0c7824 */ /* 0x140fe200078e0214 */
[C---:B------:R-:W-:Y:S02]  /*0d50*/  IADD3 R16, PT, PT, R31.reuse, R20, RZ ;  /* 0x000000141f107210 */ /* 0x040fe40007ffe0ff */
[C---:B--2---:R-:W-:Y:S01]  /*0d60*/  IADD3 R3, PT, PT, R0.reuse, 0x4800, RZ ;  /* 0x0000480000037810 */ /* 0x044fe20007ffe0ff */
[----:B------:R-:W-:Y:S02]  /*0d70*/  VIADD R13, R0, 0x4000 ;  /* 0x00004000000d7836 */ /* 0x000fe40000000000 */
[----:B------:R-:W-:-:S03]  /*0d80*/  IMAD R0, R31, 0x2, R20 ;  /* 0x000000021f007824 */ /* 0x000fc600078e0214 */
[C---:B0-----:R-:W-:Y:S02]  /*0d90*/  LEA R13, R14.reuse, R13, 0x18 ;  /* 0x0000000d0e0d7211 */ /* 0x041fe400078ec0ff */
[----:B------:R-:W-:-:S07]  /*0da0*/  LEA R14, R14, R3, 0x18 ;  /* 0x000000030e0e7211 */ /* 0x000fce00078ec0ff */
.L_x_8:
[----:B0-----:R-:W0:Y:S01]  /*0db0*/  LDC.64 R2, c[0x0][0x390] ;  /* 0x0000e400ff027b82 */ /* 0x001e220000000a00 */
[----:B------:R-:W-:Y:S02]  /*0dc0*/  LOP3.LUT R9, R20, 0x3f, RZ, 0xc0, !PT ;  /* 0x0000003f14097812 */ /* 0x000fe400078ec0ff */
[----:B------:R-:W-:-:S03]  /*0dd0*/  SHF.R.U32.HI R15, RZ, 0x6, R20 ;  /* 0x00000006ff0f7819 */ /* 0x000fc60000011614 */
[----:B-1----:R-:W-:Y:S01]  /*0de0*/  IMAD R7, R34, 0x40, R9 ;  /* 0x0000004022077824 */ /* 0x002fe200078e0209 */
[----:B------:R-:W-:Y:S01]  /*0df0*/  IADD3 R8, PT, PT, R15, R18, RZ ;  /* 0x000000120f087210 */ /* 0x000fe20007ffe0ff */
[----:B------:R-:W1:Y:S01]  /*0e00*/  LDC.64 R4, c[0x0][0x388] ;  /* 0x0000e200ff047b82 */ /* 0x000e620000000a00 */
[----:B------:R-:W-:Y:S01]  /*0e10*/  VIADD R9, R9, UR39 ;  /* 0x0000002709097c36 */ /* 0x000fe20008000000 */
[----:B------:R-:W-:Y:S02]  /*0e20*/  LOP3.LUT R37, R16, 0x3f, RZ, 0xc0, !PT ;  /* 0x0000003f10257812 */ /* 0x000fe400078ec0ff */
[----:B------:R-:W-:Y:S01]  /*0e30*/  SHF.R.U32.HI R35, RZ, 0x6, R16 ;  /* 0x00000006ff237819 */ /* 0x000fe20000011610 */
[----:B------:R-:W-:Y:S02]  /*0e40*/  IMAD R7, R7, UR7, R8 ;  /* 0x0000000707077c24 */ /* 0x000fe4000f8e0208 */
[----:B------:R-:W-:Y:S01]  /*0e50*/  IMAD R9, R8, UR7, R9 ;  /* 0x0000000708097c24 */ /* 0x000fe2000f8e0209 */
[----:B------:R-:W-:Y:S01]  /*0e60*/  LEA R8, R34, R37, 0x6 ;  /* 0x0000002522087211 */ /* 0x000fe200078e30ff */
[----:B------:R-:W-:-:S02]  /*0e70*/  IMAD.IADD R36, R35, 0x1, R18 ;  /* 0x0000000123247824 */ /* 0x000fc400078e0212 */
[----:B0-----:R-:W-:-:S04]  /*0e80*/  IMAD.WIDE R10, R9, 0x4, R2 ;  /* 0x00000004090a7825 */ /* 0x001fc800078e0202 */
[----:B------:R-:W-:Y:S02]  /*0e90*/  IMAD R9, R8, UR7, R36 ;  /* 0x0000000708097c24 */ /* 0x000fe4000f8e0224 */
[--C-:B-1----:R-:W-:Y:S01]  /*0ea0*/  IMAD.WIDE.U32 R6, R7, 0x4, R4.reuse ;  /* 0x0000000407067825 */ /* 0x102fe200078e0004 */
[----:B------:R-:W-:Y:S01]  /*0eb0*/  IADD3 R37, PT, PT, R37, UR39, RZ ;  /* 0x0000002725257c10 */ /* 0x000fe2000fffe0ff */
[----:B------:R-:W2:Y:S02]  /*0ec0*/  LDG.E R10, desc[UR36][R10.64] ;  /* 0x000000240a0a7981 */ /* 0x000ea4000c1e1900 */
[----:B------:R-:W-:Y:S02]  /*0ed0*/  IMAD.WIDE.U32 R8, R9, 0x4, R4 ;  /* 0x0000000409087825 */ /* 0x000fe400078e0004 */
[----:B------:R0:W3:Y:S04]  /*0ee0*/  LDG.E R21, desc[UR36][R6.64] ;  /* 0x0000002406157981 */ /* 0x0000e8000c1e1900 */
[----:B------:R-:W4:Y:S01]  /*0ef0*/  LDG.E R8, desc[UR36][R8.64] ;  /* 0x0000002408087981 */ /* 0x000f22000c1e1900 */
[----:B0-----:R-:W-:-:S04]  /*0f00*/  IMAD R7, R36, UR7, R37 ;  /* 0x0000000724077c24 */ /* 0x001fc8000f8e0225 */
[----:B------:R-:W-:-:S06]  /*0f10*/  IMAD.WIDE R6, R7, 0x4, R2 ;  /* 0x0000000407067825 */ /* 0x000fcc00078e0202 */
[----:B------:R0:W5:Y:S01]  /*0f20*/  LDG.E R6, desc[UR36][R6.64] ;  /* 0x0000002406067981 */ /* 0x000162000c1e1900 */
[----:B------:R-:W-:Y:S02]  /*0f30*/  IMAD.SHL.U32 R36, R20, 0x20, RZ ;  /* 0x0000002014247824 */ /* 0x000fe400078e00ff */
[----:B------:R-:W-:-:S03]  /*0f40*/  IMAD.SHL.U32 R37, R16, 0x20, RZ ;  /* 0x0000002010257824 */ /* 0x000fc600078e00ff */
[----:B------:R-:W-:Y:S02]  /*0f50*/  LOP3.LUT R36, R36, 0x7e0, RZ, 0xc0, !PT ;  /* 0x000007e024247812 */ /* 0x000fe400078ec0ff */
[----:B------:R-:W-:Y:S02]  /*0f60*/  SHF.L.U32 R11, R20, 0x2, RZ ;  /* 0x00000002140b7819 */ /* 0x000fe400000006ff */
[----:B------:R-:W-:Y:S02]  /*0f70*/  IADD3 R36, PT, PT, R13, R36, RZ ;  /* 0x000000240d247210 */ /* 0x000fe40007ffe0ff */
[----:B------:R-:W-:Y:S02]  /*0f80*/  LOP3.LUT R37, R37, 0x7e0, RZ, 0xc0, !PT ;  /* 0x000007e025257812 */ /* 0x000fe400078ec0ff */
[----:B------:R-:W-:Y:S01]  /*0f90*/  LOP3.LUT R11, R11, 0xfc, RZ, 0xc0, !PT ;  /* 0x000000fc0b0b7812 */ /* 0x000fe200078ec0ff */
[C---:B------:R-:W-:Y:S01]  /*0fa0*/  IMAD R36, R15.reuse, 0x4, R36 ;  /* 0x000000040f247824 */ /* 0x040fe200078e0224 */
[----:B------:R-:W-:-:S02]  /*0fb0*/  LEA R15, R15, R14, 0x8 ;  /* 0x0000000e0f0f7211 */ /* 0x000fc400078e40ff */
[----:B------:R-:W-:Y:S02]  /*0fc0*/  IADD3 R37, PT, PT, R13, R37, RZ ;  /* 0x000000250d257210 */ /* 0x000fe40007ffe0ff */
[----:B0-----:R-:W-:Y:S01]  /*0fd0*/  SHF.L.U32 R7, R16, 0x2, RZ ;  /* 0x0000000210077819 */ /* 0x001fe200000006ff */
[----:B------:R-:W-:Y:S02]  /*0fe0*/  IMAD.IADD R15, R15, 0x1, R11 ;  /* 0x000000010f0f7824 */ /* 0x000fe400078e020b */
[C---:B------:R-:W-:Y:S01]  /*0ff0*/  IMAD R37, R35.reuse, 0x4, R37 ;  /* 0x0000000423257824 */ /* 0x040fe200078e0225 */
[----:B------:R-:W-:Y:S01]  /*1000*/  LOP3.LUT R9, R0, 0x3f, RZ, 0xc0, !PT ;  /* 0x0000003f00097812 */ /* 0x000fe200078ec0ff */
[----:B------:R-:W-:Y:S01]  /*1010*/  IMAD R35, R35, 0x100, R14 ;  /* 0x0000010023237824 */ /* 0x000fe200078e020e */
[----:B------:R-:W-:Y:S01]  /*1020*/  SHF.R.U32.HI R11, RZ, 0x6, R0 ;  /* 0x00000006ff0b7819 */ /* 0x000fe20000011600 */
[----:B---3--:R0:W-:Y:S04]  /*1030*/  STS [R36], R21 ;  /* 0x0000001524007388 */ /* 0x0081e80000000800 */
[----:B--2---:R1:W-:Y:S01]  /*1040*/  STS [R15], R10 ;  /* 0x0000000a0f007388 */ /* 0x0043e20000000800 */
[----:B0-----:R-:W-:-:S03]  /*1050*/  LOP3.LUT R36, R7, 0xfc, RZ, 0xc0, !PT ;  /* 0x000000fc07247812 */ /* 0x001fc600078ec0ff */
[----:B----4-:R0:W-:Y:S01]  /*1060*/  STS [R37], R8 ;  /* 0x0000000825007388 */ /* 0x0101e20000000800 */
[----:B------:R-:W-:Y:S02]  /*1070*/  IADD3 R7, PT, PT, R11, R18, RZ ;  /* 0x000000120b077210 */ /* 0x000fe40007ffe0ff */
[----:B------:R-:W-:Y:S01]  /*1080*/  IADD3 R35, PT, PT, R35, R36, RZ ;  /* 0x0000002423237210 */ /* 0x000fe20007ffe0ff */
[----:B------:R-:W-:Y:S01]  /*1090*/  IMAD R36, R34, 0x40, R9 ;  /* 0x0000004022247824 */ /* 0x000fe200078e0209 */
[C---:B-1----:R-:W-:Y:S01]  /*10a0*/  SHF.L.U32 R10, R0.reuse, 0x5, RZ ;  /* 0x00000005000a7819 */ /* 0x042fe200000006ff */
[----:B------:R-:W-:Y:S02]  /*10b0*/  VIADD R21, R9, UR39 ;  /* 0x0000002709157c36 */ /* 0x000fe40008000000 */
[----:B0-----:R-:W-:Y:S01]  /*10c0*/  IMAD.SHL.U32 R8, R0, 0x4, RZ ;  /* 0x0000000400087824 */ /* 0x001fe200078e00ff */
[----:B------:R-:W-:Y:S01]  /*10d0*/  LOP3.LUT R10, R10, 0x7e0, RZ, 0xc0, !PT ;  /* 0x000007e00a0a7812 */ /* 0x000fe200078ec0ff */
[----:B------:R-:W-:Y:S01]  /*10e0*/  IMAD R9, R36, UR7, R7 ;  /* 0x0000000724097c24 */ /* 0x000fe2000f8e0207 */
[----:B------:R-:W-:-:S02]  /*10f0*/  LEA R15, R11, R14, 0x8 ;  /* 0x0000000e0b0f7211 */ /* 0x000fc400078e40ff */
[----:B------:R-:W-:Y:S01]  /*1100*/  LOP3.LUT R36, R8, 0xfc, RZ, 0xc0, !PT ;  /* 0x000000fc08247812 */ /* 0x000fe200078ec0ff */
[----:B------:R-:W-:Y:S01]  /*1110*/  IMAD R7, R7, UR7, R21 ;  /* 0x0000000707077c24 */ /* 0x000fe2000f8e0215 */
[----:B------:R-:W-:Y:S01]  /*1120*/  LOP3.LUT R21, R12, 0x3f, RZ, 0xc0, !PT ;  /* 0x0000003f0c157812 */ /* 0x000fe200078ec0ff */
[----:B------:R-:W-:Y:S01]  /*1130*/  IMAD.IADD R8, R13, 0x1, R10 ;  /* 0x000000010d087824 */ /* 0x000fe200078e020a */
[----:B------:R-:W-:Y:S02]  /*1140*/  IADD3 R10, PT, PT, R15, R36, RZ ;  /* 0x000000240f0a7210 */ /* 0x000fe40007ffe0ff */
[----:B------:R-:W-:Y:S01]  /*1150*/  SHF.R.U32.HI R15, RZ, 0x6, R12 ;  /* 0x00000006ff0f7819 */ /* 0x000fe2000001160c */
[----:B-----5:R0:W-:Y:S01]  /*1160*/  STS [R35], R6 ;  /* 0x0000000623007388 */ /* 0x0201e20000000800 */
[----:B------:R-:W-:Y:S01]  /*1170*/  LEA R36, R34, R21, 0x6 ;  /* 0x0000001522247211 */ /* 0x000fe200078e30ff */
[----:B------:R-:W-:Y:S02]  /*1180*/  IMAD R11, R11, 0x4, R8 ;  /* 0x000000040b0b7824 */ /* 0x000fe400078e0208 */
[----:B0-----:R-:W-:Y:S01]  /*1190*/  VIADD R35, R21, UR39 ;  /* 0x0000002715237c36 */ /* 0x001fe20008000000 */
[----:B------:R-:W-:Y:S01]  /*11a0*/  IADD3 R21, PT, PT, R15, R18, RZ ;  /* 0x000000120f157210 */ /* 0x000fe20007ffe0ff */
[----:B------:R-:W-:-:S04]  /*11b0*/  IMAD.WIDE.U32 R8, R9, 0x4, R4 ;  /* 0x0000000409087825 */ /* 0x000fc800078e0004 */
[----:B------:R-:W-:Y:S02]  /*11c0*/  IMAD R37, R36, UR7, R21 ;  /* 0x0000000724257c24 */ /* 0x000fe4000f8e0215 */
[----:B------:R-:W-:Y:S01]  /*11d0*/  IMAD R35, R21, UR7, R35 ;  /* 0x0000000715237c24 */ /* 0x000fe2000f8e0223 */
[----:B------:R-:W2:Y:S01]  /*11e0*/  LDG.E R8, desc[UR36][R8.64] ;  /* 0x0000002408087981 */ /* 0x000ea2000c1e1900 */
[----:B------:R-:W-:-:S04]  /*11f0*/  IMAD.WIDE R6, R7, 0x4, R2 ;  /* 0x0000000407067825 */ /* 0x000fc800078e0202 */
[----:B------:R-:W-:Y:S02]  /*1200*/  IMAD.WIDE.U32 R4, R37, 0x4, R4 ;  /* 0x0000000425047825 */ /* 0x000fe400078e0004 */
[----:B------:R0:W3:Y:S02]  /*1210*/  LDG.E R7, desc[UR36][R6.64] ;  /* 0x0000002406077981 */ /* 0x0000e4000c1e1900 */
[----:B------:R-:W-:Y:S02]  /*1220*/  IMAD.WIDE R2, R35, 0x4, R2 ;  /* 0x0000000423027825 */ /* 0x000fe400078e0202 */
[----:B------:R-:W4:Y:S04]  /*1230*/  LDG.E R4, desc[UR36][R4.64] ;  /* 0x0000002404047981 */ /* 0x000f28000c1e1900 */
[----:B------:R-:W5:Y:S01]  /*1240*/  LDG.E R2, desc[UR36][R2.64] ;  /* 0x0000002402027981 */ /* 0x000f62000c1e1900 */
[C---:B0-----:R-:W-:Y:S01]  /*1250*/  IMAD.SHL.U32 R6, R12.reuse, 0x20, RZ ;  /* 0x000000200c067824 */ /* 0x041fe200078e00ff */
[----:B------:R-:W-:-:S04]  /*1260*/  SHF.L.U32 R9, R12, 0x2, RZ ;  /* 0x000000020c097819 */ /* 0x000fc800000006ff */
[----:B------:R-:W-:Y:S02]  /*1270*/  LOP3.LUT R6, R6, 0x7e0, RZ, 0xc0, !PT ;  /* 0x000007e006067812 */ /* 0x000fe400078ec0ff */
[----:B------:R-:W-:Y:S02]  /*1280*/  LOP3.LUT R36, R9, 0xfc, RZ, 0xc0, !PT ;  /* 0x000000fc09247812 */ /* 0x000fe400078ec0ff */
[----:B------:R-:W-:Y:S01]  /*1290*/  LEA R9, R15, R14, 0x8 ;  /* 0x0000000e0f097211 */ /* 0x000fe200078e40ff */
[----:B------:R-:W-:Y:S01]  /*12a0*/  IMAD.IADD R6, R13, 0x1, R6 ;  /* 0x000000010d067824 */ /* 0x000fe200078e0206 */
[--C-:B------:R-:W-:Y:S02]  /*12b0*/  IADD3 R20, PT, PT, R31, R20, R31.reuse ;  /* 0x000000141f147210 */ /* 0x100fe40007ffe01f */
[----:B------:R-:W-:Y:S01]  /*12c0*/  IADD3 R9, PT, PT, R9, R36, RZ ;  /* 0x0000002409097210 */ /* 0x000fe20007ffe0ff */
[----:B------:R-:W-:Y:S01]  /*12d0*/  IMAD R15, R15, 0x4, R6 ;  /* 0x000000040f0f7824 */ /* 0x000fe200078e0206 */
[----:B------:R-:W-:-:S04]  /*12e0*/  IADD3 R20, PT, PT, R31, R20, R31 ;  /* 0x000000141f147210 */ /* 0x000fc80007ffe01f */
[----:B------:R-:W-:Y:S01]  /*12f0*/  ISETP.GE.U32.AND P0, PT, R20, 0x200, PT ;  /* 0x000002001400780c */ /* 0x000fe20003f06070 */
[C---:B------:R-:W-:Y:S01]  /*1300*/  IMAD R0, R31.reuse, 0x4, R0 ;  /* 0x000000041f007824 */ /* 0x040fe200078e0200 */
[C---:B------:R-:W-:Y:S01]  /*1310*/  LEA R12, R31.reuse, R12, 0x2 ;  /* 0x0000000c1f0c7211 */ /* 0x040fe200078e10ff */
[----:B------:R-:W-:Y:S01]  /*1320*/  IMAD R16, R31, 0x4, R16 ;  /* 0x000000041f107824 */ /* 0x000fe200078e0210 */
[----:B--2---:R0:W-:Y:S04]  /*1330*/  STS [R11], R8 ;  /* 0x000000080b007388 */ /* 0x0041e80000000800 */
[----:B---3--:R0:W-:Y:S04]  /*1340*/  STS [R10], R7 ;  /* 0x000000070a007388 */ /* 0x0081e80000000800 */
[----:B----4-:R0:W-:Y:S04]  /*1350*/  STS [R15], R4 ;  /* 0x000000040f007388 */ /* 0x0101e80000000800 */
[----:B-----5:R0:W-:Y:S01]  /*1360*/  STS [R9], R2 ;  /* 0x0000000209007388 */ /* 0x0201e20000000800 */
[----:B------:R-:W-:Y:S05]  /*1370*/  @!P0 BRA `(.L_x_8) ;  /* 0xfffffff8008c8947 */ /* 0x000fea000383ffff */
.L_x_5:
[----:B0-----:R-:W-:Y:S05]  /*1380*/  BSYNC.RECONVERGENT B0 ;  /* 0x0000000000007941 */ /* 0x001fea0003800200 */
.L_x_4:
[----:B------:R-:W-:Y:S01]  /*1390*/  BAR.SYNC.DEFER_BLOCKING 0x0 ;  /* 0x0000000000007b1d */ /* 0x000fe20000010000 */
[----:B------:R-:W-:-:S04]  /*13a0*/  LOP3.LUT P0, RZ, R27, R34, RZ, 0xfc, !PT ;  /* 0x000000221bff7212 */ /* 0x000fc8000780fcff */
[----:B------:R-:W-:Y:S01]  /*13b0*/  P2R R0, PR, RZ, 0x1 ;  /* 0x00000001ff007803 */ /* 0x000fe20000000000 */
[----:B------:R-:W-:Y:S08]  /*13c0*/  BSSY.RECONVERGENT B6, `(.L_x_9) ;  /* 0x000000d000067945 */ /* 0x000ff00003800200 */
[----:B------:R-:W-:Y:S05]  /*13d0*/  @P0 BRA `(.L_x_10) ;  /* 0x00000000002c0947 */ /* 0x000fea0003800000 */
[----:B--2---:R-:W-:Y:S01]  /*13e0*/  MOV R2, 0x0 ;  /* 0x0000000000027802 */ /* 0x004fe20000000f00 */
[----:B------:R-:W0:Y:S01]  /*13f0*/  LDCU.64 UR4, c[0x4][0x8] ;  /* 0x01000100ff0477ac */ /* 0x000e220008000a00 */
[----:B------:R-:W-:Y:S01]  /*1400*/  LOP3.LUT R16, R33, 0x3e, RZ, 0xc0, !PT ;  /* 0x0000003e21107812 */ /* 0x000fe200078ec0ff */
[----:B-1----:R-:W-:Y:S01]  /*1410*/  IMAD.MOV.U32 R7, RZ, RZ, R19 ;  /* 0x000000ffff077224 */ /* 0x002fe200078e0013 */
[----:B------:R-:W-:Y:S02]  /*1420*/  MOV R6, R22 ;  /* 0x0000001600067202 */ /* 0x000fe40000000f00 */
[----:B------:R-:W1:Y:S01]  /*1430*/  LDC.64 R2, c[0x4][R2] ;  /* 0x0100000002027b82 */ /* 0x000e620000000a00 */
[----:B------:R2:W-:Y:S01]  /*1440*/  STL.64 [R1], R16 ;  /* 0x0000001001007387 */ /* 0x0005e20000100a00 */
[----:B0-----:R-:W-:Y:S01]  /*1450*/  MOV R4, UR4 ;  /* 0x0000000400047c02 */ /* 0x001fe20008000f00 */
[----:B--2---:R-:W-:-:S07]  /*1460*/  IMAD.U32 R5, RZ, RZ, UR5 ;  /* 0x00000005ff057e24 */ /* 0x004fce000f8e00ff */
[----:B------:R-:W-:-:S07]  /*1470*/  LEPC R20, `(.L_x_10) ;  /* 0x000000001014794e */ /* 0x000fce0000000000 */
[----:B-1----:R-:W-:Y:S05]  /*1480*/  CALL.ABS.NOINC R2 ;  /* 0x0000000002007343 */ /* 0x002fea0003c00000 */
.L_x_10:
[----:B------:R-:W-:Y:S05]  /*1490*/  BSYNC.RECONVERGENT B6 ;  /* 0x0000000000067941 */ /* 0x000fea0003800200 */
.L_x_9:
[----:B------:R-:W-:Y:S01]  /*14a0*/  LDS R0, [R25+UR38] ;  /* 0x0000002619007984 */ /* 0x000fe20008000800 */
[----:B------:R-:W-:Y:S03]  /*14b0*/  BSSY.RECONVERGENT B0, `(.L_x_11) ;  /* 0x0000007000007945 */ /* 0x000fe60003800200 */
[----:B--2---:R-:W0:Y:S02]  /*14c0*/  LDS R3, [R23] ;  /* 0x0000000017037984 */ /* 0x004e240000000800 */
[----:B0-----:R-:W-:-:S07]  /*14d0*/  FMUL R3, R0, R3 ;  /* 0x0000000300037220 */ /* 0x001fce0000400000 */
.L_x_12:
[----:B------:R-:W0:Y:S02]  /*14e0*/  LDS R4, [R28] ;  /* 0x000000001c047984 */ /* 0x000e240000000800 */
[----:B0-----:R-:W-:-:S05]  /*14f0*/  FADD R5, R3, R4 ;  /* 0x0000000403057221 */ /* 0x001fca0000000000 */
[----:B------:R-:W0:Y:S02]  /*1500*/  ATOMS.CAST.SPIN P0, [R28], R4, R5 ;  /* 0x000000041c00758d */ /* 0x000e240001800005 */
[----:B0-----:R-:W-:Y:S05]  /*1510*/  @!P0 BRA `(.L_x_12) ;  /* 0xfffffffc00f08947 */ /* 0x001fea000383ffff */
[----:B------:R-:W-:Y:S05]  /*1520*/  BSYNC.RECONVERGENT B0 ;  /* 0x0000000000007941 */ /* 0x000fea0003800200 */
.L_x_11:
[----:B------:R-:W-:Y:S01]  /*1530*/  LDS R0, [R25+UR38+0x4] ;  /* 0x0000042619007984 */ /* 0x000fe20008000800 */
[----:B------:R-:W-:Y:S03]  /*1540*/  BSSY.RECONVERGENT B0, `(.L_x_13) ;  /* 0x0000007000007945 */ /* 0x000fe60003800200 */
[----:B------:R-:W0:Y:S02]  /*1550*/  LDS R3, [R23+0x100] ;  /* 0x0001000017037984 */ /* 0x000e240000000800 */
[----:B0-----:R-:W-:-:S07]  /*1560*/  FMUL R3, R0, R3 ;  /* 0x0000000300037220 */ /* 0x001fce0000400000 */
.L_x_14:
[----:B------:R-:W0:Y:S02]  /*1570*/  LDS R4, [R28] ;  /* 0x000000001c047984 */ /* 0x000e240000000800 */
[----:B0-----:R-:W-:-:S05]  /*1580*/  FADD R5, R3, R4 ;  /* 0x0000000403057221 */ /* 0x001fca0000000000 */
[----:B------:R-:W0:Y:S02]  /*1590*/  ATOMS.CAST.SPIN P0, [R28], R4, R5 ;  /* 0x000000041c00758d */ /* 0x000e240001800005 */
[----:B0-----:R-:W-:Y:S05]  /*15a0*/  @!P0 BRA `(.L_x_14) ;  /* 0xfffffffc00f08947 */ /* 0x001fea000383ffff */
[----:B------:R-:W-:Y:S05]  /*15b0*/  BSYNC.RECONVERGENT B0 ;  /* 0x0000000000007941 */ /* 0x000fea0003800200 */
.L_x_13:
[----:B------:R-:W-:Y:S01]  /*15c0*/  LDS R0, [R25+UR38+0x8] ;  /* 0x0000082619007984 */ /* 0x000fe20008000800 */
[----:B------:R-:W-:Y:S03]  /*15d0*/  BSSY.RECONVERGENT B0, `(.L_x_15) ;  /* 0x0000007000007945 */ /* 0x000fe60003800200 */
[----:B------:R-:W0:Y:S02]  /*15e0*/  LDS R3, [R23+0x200] ;  /* 0x0002000017037984 */ /* 0x000e240000000800 */
[----:B0-----:R-:W-:-:S07]  /*15f0*/  FMUL R3, R0, R3 ;  /* 0x0000000300037220 */ /* 0x001fce0000400000 */
.L_x_16:
[----:B------:R-:W0:Y:S02]  /*1600*/  LDS R4, [R28] ;  /* 0x000000001c047984 */ /* 0x000e240000000800 */
[----:B0-----:R-:W-:-:S05]  /*1610*/  FADD R5, R3, R4 ;  /* 0x0000000403057221 */ /* 0x001fca0000000000 */
[----:B------:R-:W0:Y:S02]  /*1620*/  ATOMS.CAST.SPIN P0, [R28], R4, R5 ;  /* 0x000000041c00758d */ /* 0x000e240001800005 */
[----:B0-----:R-:W-:Y:S05]  /*1630*/  @!P0 BRA `(.L_x_16) ;  /* 0xfffffffc00f08947 */ /* 0x001fea000383ffff */
[----:B------:R-:W-:Y:S05]  /*1640*/  BSYNC.RECONVERGENT B0 ;  /* 0x0000000000007941 */ /* 0x000fea0003800200 */
.L_x_15:
[----:B------:R-:W-:Y:S01]  /*1650*/  LDS R0, [R25+UR38+0xc] ;  /* 0x00000c2619007984 */ /* 0x000fe20008000800 */
[----:B------:R-:W-:Y:S03]  /*1660*/  BSSY.RECONVERGENT B0, `(.L_x_17) ;  /* 0x0000007000007945 */ /* 0x000fe60003800200 */
[----:B------:R-:W0:Y:S02]  /*1670*/  LDS R3, [R23+0x300] ;  /* 0x0003000017037984 */ /* 0x000e240000000800 */
[----:B0-----:R-:W-:-:S07]  /*1680*/  FMUL R3, R0, R3 ;  /* 0x0000000300037220 */ /* 0x001fce0000400000 */
.L_x_18:
[----:B------:R-:W0:Y:S02]  /*1690*/  LDS R4, [R28] ;  /* 0x000000001c047984 */ /* 0x000e240000000800 */
[----:B0-----:R-:W-:-:S05]  /*16a0*/  FADD R5, R3, R4 ;  /* 0x0000000403057221 */ /* 0x001fca0000000000 */
[----:B------:R-:W0:Y:S02]  /*16b0*/  ATOMS.CAST.SPIN P0, [R28], R4, R5 ;  /* 0x000000041c00758d */ /* 0x000e240001800005 */
[----:B0-----:R-:W-:Y:S05]  /*16c0*/  @!P0 BRA `(.L_x_18) ;  /* 0xfffffffc00f08947 */ /* 0x001fea000383ffff */
[----:B------:R-:W-:Y:S05]  /*16d0*/  BSYNC.RECONVERGENT B0 ;  /* 0x0000000000007941 */ /* 0x000fea0003800200 */
.L_x_17:
[----:B------:R-:W-:Y:S01]  /*16e0*/  LDS R0, [R25+UR38+0x10] ;  /* 0x0000102619007984 */ /* 0x000fe20008000800 */
[----:B------:R-:W-:Y:S03]  /*16f0*/  BSSY.RECONVERGENT B0, `(.L_x_19) ;  /* 0x0000007000007945 */ /* 0x000fe60003800200 */
[----:B------:R-:W0:Y:S02]  /*1700*/  LDS R3, [R23+0x400] ;  /* 0x0004000017037984 */ /* 0x000e240000000800 */
[----:B0-----:R-:W-:-:S07]  /*1710*/  FMUL R3, R0, R3 ;  /* 0x0000000300037220 */ /* 0x001fce0000400000 */
.L_x_20:
[----:B------:R-:W0:Y:S02]  /*1720*/  LDS R4, [R28] ;  /* 0x000000001c047984 */ /* 0x000e240000000800 */
[----:B0-----:R-:W-:-:S05]  /*1730*/  FADD R5, R3, R4 ;  /* 0x0000000403057221 */ /* 0x001fca0000000000 */
[----:B------:R-:W0:Y:S02]  /*1740*/  ATOMS.CAST.SPIN P0, [R28], R4, R5 ;  /* 0x000000041c00758d */ /* 0x000e240001800005 */
[----:B0-----:R-:W-:Y:S05]  /*1750*/  @!P0 BRA `(.L_x_20) ;  /* 0xfffffffc00f08947 */ /* 0x001fea000383ffff */
[----:B------:R-:W-:Y:S05]  /*1760*/  BSYNC.RECONVERGENT B0 ;  /* 0x0000000000007941 */ /* 0x000fea0003800200 */
.L_x_19:
[----:B------:R-:W-:Y:S01]  /*1770*/  LDS R0, [R25+UR38+0x14] ;  /* 0x0000142619007984 */ /* 0x000fe20008000800 */
[----:B------:R-:W-:Y:S03]  /*1780*/  BSSY.RECONVERGENT B0, `(.L_x_21) ;  /* 0x0000007000007945 */ /* 0x000fe60003800200 */
[----:B------:R-:W0:Y:S02]  /*1790*/  LDS R3, [R23+0x500] ;  /* 0x0005000017037984 */ /* 0x000e240000000800 */
[----:B0-----:R-:W-:-:S07]  /*17a0*/  FMUL R3, R0, R3 ;  /* 0x0000000300037220 */ /* 0x001fce0000400000 */
.L_x_22:
[----:B------:R-:W0:Y:S02]  /*17b0*/  LDS R4, [R28] ;  /* 0x000000001c047984 */ /* 0x000e240000000800 */
[----:B0-----:R-:W-:-:S05]  /*17c0*/  FADD R5, R3, R4 ;  /* 0x0000000403057221 */ /* 0x001fca0000000000 */
[----:B------:R-:W0:Y:S02]  /*17d0*/  ATOMS.CAST.SPIN P0, [R28], R4, R5 ;  /* 0x000000041c00758d */ /* 0x000e240001800005 */
[----:B0-----:R-:W-:Y:S05]  /*17e0*/  @!P0 BRA `(.L_x_22) ;  /* 0xfffffffc00f08947 */ /* 0x001fea000383ffff */
[----:B------:R-:W-:Y:S05]  /*17f0*/  BSYNC.RECONVERGENT B0 ;  /* 0x0000000000007941 */ /* 0x000fea0003800200 */
.L_x_21:
[----:B------:R-:W-:Y:S01]  /*1800*/  LDS R0, [R25+UR38+0x18] ;  /* 0x0000182619007984 */ /* 0x000fe20008000800 */
[----:B------:R-:W-:Y:S03]  /*1810*/  BSSY.RECONVERGENT B0, `(.L_x_23) ;  /* 0x0000007000007945 */ /* 0x000fe60003800200 */
[----:B------:R-:W0:Y:S02]  /*1820*/  LDS R3, [R23+0x600] ;  /* 0x0006000017037984 */ /* 0x000e240000000800 */
[----:B0-----:R-:W-:-:S07]  /*1830*/  FMUL R3, R0, R3 ;  /* 0x0000000300037220 */ /* 0x001fce0000400000 */
.L_x_24:
[----:B------:R-:W0:Y:S02]  /*1840*/  LDS R4, [R28] ;  /* 0x000000001c047984 */ /* 0x000e240000000800 */
[----:B0-----:R-:W-:-:S05]  /*1850*/  FADD R5, R3, R4 ;  /* 0x0000000403057221 */ /* 0x001fca0000000000 */
[----:B------:R-:W0:Y:S02]  /*1860*/  ATOMS.CAST.SPIN P0, [R28], R4, R5 ;  /* 0x000000041c00758d */ /* 0x000e240001800005 */
[----:B0-----:R-:W-:Y:S05]  /*1870*/  @!P0 BRA `(.L_x_24) ;  /* 0xfffffffc00f08947 */ /* 0x001fea000383ffff */
[----:B------:R-:W-:Y:S05]  /*1880*/  BSYNC.RECONVERGENT B0 ;  /* 0x0000000000007941 */ /* 0x000fea0003800200 */
.L_x_23:
[----:B------:R-:W-:Y:S01]  /*1890*/  LDS R0, [R25+UR38+0x1c] ;  /* 0x00001c2619007984 */ /* 0x000fe20008000800 */
[----:B------:R-:W-:Y:S03]  /*18a0*/  BSSY.RECONVERGENT B0, `(.L_x_25) ;  /* 0x0000007000007945 */ /* 0x000fe60003800200 */
[----:B------:R-:W0:Y:S02]  /*18b0*/  LDS R3, [R23+0x700] ;  /* 0x0007000017037984 */ /* 0x000e240000000800 */
[----:B0-----:R-:W-:-:S07]  /*18c0*/  FMUL R3, R0, R3 ;  /* 0x0000000300037220 */ /* 0x001fce0000400000 */
.L_x_26:
[----:B------:R-:W0:Y:S02]  /*18d0*/  LDS R4, [R28] ;  /* 0x000000001c047984 */ /* 0x000e240000000800 */
[----:B0-----:R-:W-:-:S05]  /*18e0*/  FADD R5, R3, R4 ;  /* 0x0000000403057221 */ /* 0x001fca0000000000 */
[----:B------:R-:W0:Y:S02]  /*18f0*/  ATOMS.CAST.SPIN P0, [R28], R4, R5 ;  /* 0x000000041c00758d */ /* 0x000e240001800005 */
[----:B0-----:R-:W-:Y:S05]  /*1900*/  @!P0 BRA `(.L_x_26) ;  /* 0xfffffffc00f08947 */ /* 0x001fea000383ffff */
[----:B------:R-:W-:Y:S05]  /*1910*/  BSYNC.RECONVERGENT B0 ;  /* 0x0000000000007941 */ /* 0x000fea0003800200 */
.L_x_25:
[----:B------:R-:W-:Y:S01]  /*1920*/  LOP3.LUT P1, RZ, R27, R34, RZ, 0xfc, !PT ;  /* 0x000000221bff7212 */ /* 0x000fe2000782fcff */
[----:B------:R-:W-:-:S12]  /*1930*/  BSSY.RECONVERGENT B6, `(.L_x_27) ;  /* 0x000000e000067945 */ /* 0x000fd80003800200 */
[----:B------:R-:W-:Y:S05]  /*1940*/  @P1 BRA `(.L_x_28) ;  /* 0x0000000000301947 */ /* 0x000fea0003800000 */
[----:B------:R-:W-:Y:S01]  /*1950*/  LOP3.LUT R16, R33, 0x3e, RZ, 0xc0, !PT ;  /* 0x0000003e21107812 */ /* 0x000fe200078ec0ff */
[----:B------:R-:W0:Y:S01]  /*1960*/  LDCU.64 UR4, c[0x4][0x8] ;  /* 0x01000100ff0477ac */ /* 0x000e220008000a00 */
[----:B------:R-:W-:Y:S01]  /*1970*/  MOV R2, 0x0 ;  /* 0x0000000000027802 */ /* 0x000fe20000000f00 */
[----:B-1----:R-:W-:Y:S01]  /*1980*/  IMAD.MOV.U32 R6, RZ, RZ, R22 ;  /* 0x000000ffff067224 */ /* 0x002fe200078e0016 */
[----:B------:R-:W-:Y:S02]  /*1990*/  IADD3 R16, PT, PT, R16, 0x1, RZ ;  /* 0x0000000110107810 */ /* 0x000fe40007ffe0ff */
[----:B------:R-:W-:Y:S02]  /*19a0*/  MOV R7, R19 ;  /* 0x0000001300077202 */ /* 0x000fe40000000f00 */
[----:B------:R-:W1:Y:S01]  /*19b0*/  LDC.64 R2, c[0x4][R2] ;  /* 0x0100000002027b82 */ /* 0x000e620000000a00 */
[----:B------:R2:W-:Y:S01]  /*19c0*/  STL.64 [R1], R16 ;  /* 0x0000001001007387 */ /* 0x0005e20000100a00 */
[----:B0-----:R-:W-:Y:S01]  /*19d0*/  IMAD.U32 R4, RZ, RZ, UR4 ;  /* 0x00000004ff047e24 */ /* 0x001fe2000f8e00ff */
[----:B------:R-:W-:-:S07]  /*19e0*/  MOV R5, UR5 ;  /* 0x0000000500057c02 */ /* 0x000fce0008000f00 */
[----:B------:R-:W-:-:S07]  /*19f0*/  LEPC R20, `(.L_x_28) ;  /* 0x000000001014794e */ /* 0x000fce0000000000 */
[----:B-12---:R-:W-:Y:S05]  /*1a00*/  CALL.ABS.NOINC R2 ;  /* 0x0000000002007343 */ /* 0x006fea0003c00000 */
.L_x_28:
[----:B------:R-:W-:Y:S05]  /*1a10*/  BSYNC.RECONVERGENT B6 ;  /* 0x0000000000067941 */ /* 0x000fea0003800200 */
.L_x_27:
[----:B------:R-:W-:Y:S01]  /*1a20*/  LDS R0, [R25+UR38+0x20] ;  /* 0x0000202619007984 */ /* 0x000fe20008000800 */
[----:B------:R-:W-:Y:S03]  /*1a30*/  BSSY.RECONVERGENT B0, `(.L_x_29) ;  /* 0x0000007000007945 */ /* 0x000fe60003800200 */
[----:B------:R-:W0:Y:S02]  /*1a40*/  LDS R3, [R23] ;  /* 0x0000000017037984 */ /* 0x000e240000000800 */
[----:B0-----:R-:W-:-:S07]  /*1a50*/  FMUL R3, R0, R3 ;  /* 0x0000000300037220 */ /* 0x001fce0000400000 */
.L_x_30:
[----:B------:R-:W0:Y:S02]  /*1a60*/  LDS R4, [R28+0x100] ;  /* 0x000100001c047984 */ /* 0x000e240000000800 */
[----:B0-----:R-:W-:-:S05]  /*1a70*/  FADD R5, R3, R4 ;  /* 0x0000000403057221 */ /* 0x001fca0000000000 */
[----:B------:R-:W0:Y:S02]  /*1a80*/  ATOMS.CAST.SPIN P0, [R28+0x100], R4, R5 ;  /* 0x000100041c00758d */ /* 0x000e240001800005 */
[----:B0-----:R-:W-:Y:S05]  /*1a90*/  @!P0 BRA `(.L_x_30) ;  /* 0xfffffffc00f08947 */ /* 0x001fea000383ffff */
[----:B------:R-:W-:Y:S05]  /*1aa0*/  BSYNC.RECONVERGENT B0 ;  /* 0x0000000000007941 */ /* 0x000fea0003800200 */
.L_x_29:
[----:B------:R-:W-:Y:S01]  /*1ab0*/  LDS R0, [R25+UR38+0x24] ;  /* 0x0000242619007984 */ /* 0x000fe20008000800 */
[----:B------:R-:W-:Y:S03]  /*1ac0*/  BSSY.RECONVERGENT B0, `(.L_x_31) ;  /* 0x0000007000007945 */ /* 0x000fe60003800200 */
[----:B------:R-:W0:Y:S02]  /*1ad0*/  LDS R3, [R23+0x100] ;  /* 0x0001000017037984 */ /* 0x000e240000000800 */
[----:B0-----:R-:W-:-:S07]  /*1ae0*/  FMUL R3, R0, R3 ;  /* 0x0000000300037220 */ /* 0x001fce0000400000 */
.L_x_32:
[----:B------:R-:W0:Y:S02]  /*1af0*/  LDS R4, [R28+0x100] ;  /* 0x000100001c047984 */ /* 0x000e240000000800 */
[----:B0-----:R-:W-:-:S05]  /*1b00*/  FADD R5, R3, R4 ;  /* 0x0000000403057221 */ /* 0x001fca0000000000 */
[----:B------:R-:W0:Y:S02]  /*1b10*/  ATOMS.CAST.SPIN P0, [R28+0x100], R4, R5 ;  /* 0x000100041c00758d */ /* 0x000e240001800005 */
[----:B0-----:R-:W-:Y:S05]  /*1b20*/  @!P0 BRA `(.L_x_32) ;  /* 0xfffffffc00f08947 */ /* 0x001fea000383ffff */
[----:B------:R-:W-:Y:S05]  /*1b30*/  BSYNC.RECONVERGENT B0 ;  /* 0x0000000000007941 */ /* 0x000fea0003800200 */
.L_x_31:
[----:B------:R-:W-:Y:S01]  /*1b40*/  LDS R0, [R25+UR38+0x28] ;  /* 0x0000282619007984 */ /* 0x000fe20008000800 */
[----:B------:R-:W-:Y:S03]  /*1b50*/  BSSY.RECONVERGENT B0, `(.L_x_33) ;  /* 0x0000007000007945 */ /* 0x000fe60003800200 */
[----:B------:R-:W0:Y:S02]  /*1b60*/  LDS R3, [R23+0x200] ;  /* 0x0002000017037984 */ /* 0x000e240000000800 */
[----:B0-----:R-:W-:-:S07]  /*1b70*/  FMUL R3, R0, R3 ;  /* 0x0000000300037220 */ /* 0x001fce0000400000 */
.L_x_34:
[----:B------:R-:W0:Y:S02]  /*1b80*/  LDS R4, [R28+0x100] ;  /* 0x000100001c047984 */ /* 0x000e240000000800 */
[----:B0-----:R-:W-:-:S05]  /*1b90*/  FADD R5, R3, R4 ;  /* 0x0000000403057221 */ /* 0x001fca0000000000 */
[----:B------:R-:W0:Y:S02]  /*1ba0*/  ATOMS.CAST.SPIN P0, [R28+0x100], R4, R5 ;  /* 0x000100041c00758d */ /* 0x000e240001800005 */
[----:B0-----:R-:W-:Y:S05]  /*1bb0*/  @!P0 BRA `(.L_x_34) ;  /* 0xfffffffc00f08947 */ /* 0x001fea000383ffff */
[----:B------:R-:W-:Y:S05]  /*1bc0*/  BSYNC.RECONVERGENT B0 ;  /* 0x0000000000007941 */ /* 0x000fea0003800200 */
.L_x_33:
[----:B------:R-:W-:Y:S01]  /*1bd0*/  LDS R0, [R25+UR38+0x2c] ;  /* 0x00002c2619007984 */ /* 0x000fe20008000800 */
[----:B------:R-:W-:Y:S03]  /*1be0*/  BSSY.RECONVERGENT B0, `(.L_x_35) ;  /* 0x0000007000007945 */ /* 0x000fe60003800200 */
[----:B------:R-:W0:Y:S02]  /*1bf0*/  LDS R3, [R23+0x300] ;  /* 0x0003000017037984 */ /* 0x000e240000000800 */
[----:B0-----:R-:W-:-:S07]  /*1c00*/  FMUL R3, R0, R3 ;  /* 0x0000000300037220 */ /* 0x001fce0000400000 */
.L_x_36:
[----:B------:R-:W0:Y:S02]  /*1c10*/  LDS R4, [R28+0x100] ;  /* 0x000100001c047984 */ /* 0x000e240000000800 */
[----:B0-----:R-:W-:-:S05]  /*1c20*/  FADD R5, R3, R4 ;  /* 0x0000000403057221 */ /* 0x001fca0000000000 */
[----:B------:R-:W0:Y:S02]  /*1c30*/  ATOMS.CAST.SPIN P0, [R28+0x100], R4, R5 ;  /* 0x000100041c00758d */ /* 0x000e240001800005 */
[----:B0-----:R-:W-:Y:S05]  /*1c40*/  @!P0 BRA `(.L_x_36) ;  /* 0xfffffffc00f08947 */ /* 0x001fea000383ffff */
[----:B------:R-:W-:Y:S05]  /*1c50*/  BSYNC.RECONVERGENT B0 ;  /* 0x0000000000007941 */ /* 0x000fea0003800200 */
.L_x_35:
[----:B------:R-:W-:Y:S01]  /*1c60*/  LDS R0, [R25+UR38+0x30] ;  /* 0x0000302619007984 */ /* 0x000fe20008000800 */
[----:B------:R-:W-:Y:S03]  /*1c70*/  BSSY.RECONVERGENT B0, `(.L_x_37) ;  /* 0x0000007000007945 */ /* 0x000fe60003800200 */
[----:B------:R-:W0:Y:S02]  /*1c80*/  LDS R3, [R23+0x400] ;  /* 0x0004000017037984 */ /* 0x000e240000000800 */
[----:B0-----:R-:W-:-:S07]  /*1c90*/  FMUL R3, R0, R3 ;  /* 0x0000000300037220 */ /* 0x001fce0000400000 */
.L_x_38:
[----:B------:R-:W0:Y:S02]  /*1ca0*/  LDS R4, [R28+0x100] ;  /* 0x000100001c047984 */ /* 0x000e240000000800 */
[----:B0-----:R-:W-:-:S05]  /*1cb0*/  FADD R5, R3, R4 ;  /* 0x0000000403057221 */ /* 0x001fca0000000000 */
[----:B------:R-:W0:Y:S02]  /*1cc0*/  ATOMS.CAST.SPIN P0, [R28+0x100], R4, R5 ;  /* 0x000100041c00758d */ /* 0x000e240001800005 */
[----:B0-----:R-:W-:Y:S05]  /*1cd0*/  @!P0 BRA `(.L_x_38) ;  /* 0xfffffffc00f08947 */ /* 0x001fea000383ffff */
[----:B------:R-:W-:Y:S05]  /*1ce0*/  BSYNC.RECONVERGENT B0 ;  /* 0x0000000000007941 */ /* 0x000fea0003800200 */
.L_x_37:
[----:B------:R-:W-:Y:S01]  /*1cf0*/  LDS R0, [R25+UR38+0x34] ;  /* 0x0000342619007984 */ /* 0x000fe20008000800 */
[----:B------:R-:W-:Y:S03]  /*1d00*/  BSSY.RECONVERGENT B0, `(.L_x_39) ;  /* 0x0000007000007945 */ /* 0x000fe60003800200 */
[----:B------:R-:W0:Y:S02]  /*1d10*/  LDS R3, [R23+0x500] ;  /* 0x0005000017037984 */ /* 0x000e240000000800 */
[----:B0-----:R-:W-:-:S07]  /*1d20*/  FMUL R3, R0, R3 ;  /* 0x0000000300037220 */ /* 0x001fce0000400000 */
.L_x_40:
[----:B------:R-:W0:Y:S02]  /*1d30*/  LDS R4, [R28+0x100] ;  /* 0x000100001c047984 */ /* 0x000e240000000800 */
[----:B0-----:R-:W-:-:S05]  /*1d40*/  FADD R5, R3, R4 ;  /* 0x0000000403057221 */ /* 0x001fca0000000000 */
[----:B------:R-:W0:Y:S02]  /*1d50*/  ATOMS.CAST.SPIN P0, [R28+0x100], R4, R5 ;  /* 0x000100041c00758d */ /* 0x000e240001800005 */
[----:B0-----:R-:W-:Y:S05]  /*1d60*/  @!P0 BRA `(.L_x_40) ;  /* 0xfffffffc00f08947 */ /* 0x001fea000383ffff */
[----:B------:R-:W-:Y:S05]  /*1d70*/  BSYNC.RECONVERGENT B0 ;  /* 0x0000000000007941 */ /* 0x000fea0003800200 */
.L_x_39:
[----:B------:R-:W-:Y:S01]  /*1d80*/  LDS R0, [R25+UR38+0x38] ;  /* 0x0000382619007984 */ /* 0x000fe20008000800 */
[----:B------:R-:W-:Y:S03]  /*1d90*/  BSSY.RECONVERGENT B0, `(.L_x_41) ;  /* 0x0000007000007945 */ /* 0x000fe60003800200 */
[----:B------:R-:W0:Y:S02]  /*1da0*/  LDS R3, [R23+0x600] ;  /* 0x0006000017037984 */ /* 0x000e240000000800 */
[----:B0-----:R-:W-:-:S07]  /*1db0*/  FMUL R3, R0, R3 ;  /* 0x0000000300037220 */ /* 0x001fce0000400000 */
.L_x_42:
[----:B------:R-:W0:Y:S02]  /*1dc0*/  LDS R4, [R28+0x100] ;  /* 0x000100001c047984 */ /* 0x000e240000000800 */
[----:B0-----:R-:W-:-:S05]  /*1dd0*/  FADD R5, R3, R4 ;  /* 0x0000000403057221 */ /* 0x001fca0000000000 */
[----:B------:R-:W0:Y:S02]  /*1de0*/  ATOMS.CAST.SPIN P0, [R28+0x100], R4, R5 ;  /* 0x000100041c00758d */ /* 0x000e240001800005 */
[----:B0-----:R-:W-:Y:S05]  /*1df0*/  @!P0 BRA `(.L_x_42) ;  /* 0xfffffffc00f08947 */ /* 0x001fea000383ffff */
[----:B------:R-:W-:Y:S05]  /*1e00*/  BSYNC.RECONVERGENT B0 ;  /* 0x0000000000007941 */ /* 0x000fea0003800200 */
.L_x_41:
[----:B------:R-:W-:Y:S01]  /*1e10*/  LDS R0, [R25+UR38+0x3c] ;  /* 0x00003c2619007984 */ /* 0x000fe20008000800 */
[----:B------:R-:W-:Y:S03]  /*1e20*/  BSSY.RECONVERGENT B0, `(.L_x_43) ;  /* 0x0000007000007945 */ /* 0x000fe60003800200 */
[----:B------:R-:W0:Y:S02]  /*1e30*/  LDS R3, [R23+0x700] ;  /* 0x0007000017037984 */ /* 0x000e240000000800 */
[----:B0-----:R-:W-:-:S07]  /*1e40*/  FMUL R3, R0, R3 ;  /* 0x0000000300037220 */ /* 0x001fce0000400000 */
.L_x_44:
[----:B------:R-:W0:Y:S02]  /*1e50*/  LDS R4, [R28+0x100] ;  /* 0x000100001c047984 */ /* 0x000e240000000800 */
[----:B0-----:R-:W-:-:S05]  /*1e60*/  FADD R5, R3, R4 ;  /* 0x0000000403057221 */ /* 0x001fca0000000000 */
[----:B------:R-:W0:Y:S02]  /*1e70*/  ATOMS.CAST.SPIN P0, [R28+0x100], R4, R5 ;  /* 0x000100041c00758d */ /* 0x000e240001800005 */
[----:B0-----:R-:W-:Y:S05]  /*1e80*/  @!P0 BRA `(.L_x_44) ;  /* 0xfffffffc00f08947 */ /* 0x001fea000383ffff */
[----:B------:R-:W-:Y:S05]  /*1e90*/  BSYNC.RECONVERGENT B0 ;  /* 0x0000000000007941 */ /* 0x000fea0003800200 */
.L_x_43:
[----:B------:R-:W-:Y:S01]  /*1ea0*/  LOP3.LUT P1, RZ, R27, R34, RZ, 0xfc, !PT ;  /* 0x000000221bff7212 */ /* 0x000fe2000782fcff */
[----:B------:R-:W-:-:S12]  /*1eb0*/  BSSY.RECONVERGENT B6, `(.L_x_45) ;  /* 0x000000e000067945 */ /* 0x000fd80003800200 */
[----:B------:R-:W-:Y:S05]  /*1ec0*/  @P1 BRA `(.L_x_46) ;  /* 0x0000000000301947 */ /* 0x000fea0003800000 */
[----:B------:R-:W-:Y:S01]  /*1ed0*/  MOV R2, 0x0 ;  /* 0x0000000000027802 */ /* 0x000fe20000000f00 */
[----:B------:R-:W-:Y:S01]  /*1ee0*/  VIADD R9, R17, 0x1 ;  /* 0x0000000111097836 */ /* 0x000fe20000000000 */
[----:B-1----:R-:W-:Y:S01]  /*1ef0*/  LOP3.LUT R8, R33, 0x3e, RZ, 0xc0, !PT ;  /* 0x0000003e21087812 */ /* 0x002fe200078ec0ff */
[----:B------:R-:W0:Y:S01]  /*1f00*/  LDCU.64 UR4, c[0x4][0x8] ;  /* 0x01000100ff0477ac */ /* 0x000e220008000a00 */
[----:B------:R-:W-:Y:S01]  /*1f10*/  MOV R6, R22 ;  /* 0x0000001600067202 */ /* 0x000fe20000000f00 */
[----:B------:R-:W-:Y:S01]  /*1f20*/  IMAD.MOV.U32 R7, RZ, RZ, R19 ;  /* 0x000000ffff077224 */ /* 0x000fe200078e0013 */
[----:B------:R-:W1:Y:S01]  /*1f30*/  LDC.64 R2, c[0x4][R2] ;  /* 0x0100000002027b82 */ /* 0x000e620000000a00 */
[----:B------:R2:W-:Y:S01]  /*1f40*/  STL.64 [R1], R8 ;  /* 0x0000000801007387 */ /* 0x0005e20000100a00 */
[----:B0-----:R-:W-:Y:S01]  /*1f50*/  MOV R4, UR4 ;  /* 0x0000000400047c02 */ /* 0x001fe20008000f00 */
[----:B--2---:R-:W-:-:S07]  /*1f60*/  IMAD.U32 R5, RZ, RZ, UR5 ;  /* 0x00000005ff057e24 */ /* 0x004fce000f8e00ff */
[----:B------:R-:W-:-:S07]  /*1f70*/  LEPC R20, `(.L_x_46) ;  /* 0x000000001014794e */ /* 0x000fce0000000000 */
[----:B-1----:R-:W-:Y:S05]  /*1f80*/  CALL.ABS.NOINC R2 ;  /* 0x0000000002007343 */ /* 0x002fea0003c00000 */
.L_x_46:
[----:B------:R-:W-:Y:S05]  /*1f90*/  BSYNC.RECONVERGENT B6 ;  /* 0x0000000000067941 */ /* 0x000fea0003800200 */
.L_x_45:
[----:B------:R-:W-:Y:S01]  /*1fa0*/  LDS R0, [R25+UR38] ;  /* 0x0000002619007984 */ /* 0x000fe20008000800 */
[----:B------:R-:W-:Y:S03]  /*1fb0*/  BSSY.RECONVERGENT B0, `(.L_x_47) ;  /* 0x0000007000007945 */ /* 0x000fe60003800200 */
[----:B------:R-:W0:Y:S02]  /*1fc0*/  LDS R3, [R23+0x4] ;  /* 0x0000040017037984 */ /* 0x000e240000000800 */
[----:B0-----:R-:W-:-:S07]  /*1fd0*/  FMUL R3, R0, R3 ;  /* 0x0000000300037220 */ /* 0x001fce0000400000 */
.L_x_48:
[----:B------:R-:W0:Y:S02]  /*1fe0*/  LDS R4, [R28+0x4] ;  /* 0x000004001c047984 */ /* 0x000e240000000800 */
[----:B0-----:R-:W-:-:S05]  /*1ff0*/  FADD R5, R3, R4 ;  /* 0x0000000403057221 */ /* 0x001fca0000000000 */
[----:B------:R-:W0:Y:S02]  /*2000*/  ATOMS.CAST.SPIN P0, [R28+0x4], R4, R5 ;  /* 0x000004041c00758d */ /* 0x000e240001800005 */
[----:B0-----:R-:W-:Y:S05]  /*2010*/  @!P0 BRA `(.L_x_48) ;  /* 0xfffffffc00f08947 */ /* 0x001fea000383ffff */
[----:B------:R-:W-:Y:S05]  /*2020*/  BSYNC.RECONVERGENT B0 ;  /* 0x0000000000007941 */ /* 0x000fea0003800200 */
.L_x_47:
[----:B------:R-:W-:Y:S01]  /*2030*/  LDS R0, [R25+UR38+0x4] ;  /* 0x0000042619007984 */ /* 0x000fe20008000800 */
[----:B------:R-:W-:Y:S03]  /*2040*/  BSSY.RECONVERGENT B0, `(.L_x_49) ;  /* 0x0000007000007945 */ /* 0x000fe60003800200 */
[----:B------:R-:W0:Y:S02]  /*2050*/  LDS R3, [R23+0x104] ;  /* 0x0001040017037984 */ /* 0x000e240000000800 */
[----:B0-----:R-:W-:-:S07]  /*2060*/  FMUL R3, R0, R3 ;  /* 0x0000000300037220 */ /* 0x001fce0000400000 */
.L_x_50:
[----:B------:R-:W0:Y:S02]  /*2070*/  LDS R4, [R28+0x4] ;  /* 0x000004001c047984 */ /* 0x000e240000000800 */
[----:B0-----:R-:W-:-:S05]  /*2080*/  FADD R5, R3, R4 ;  /* 0x0000000403057221 */ /* 0x001fca0000000000 */
[----:B------:R-:W0:Y:S02]  /*2090*/  ATOMS.CAST.SPIN P0, [R28+0x4], R4, R5 ;  /* 0x000004041c00758d */ /* 0x000e240001800005 */
[----:B0-----:R-:W-:Y:S05]  /*20a0*/  @!P0 BRA `(.L_x_50) ;  /* 0xfffffffc00f08947 */ /* 0x001fea000383ffff */
[----:B------:R-:W-:Y:S05]  /*20b0*/  BSYNC.RECONVERGENT B0 ;  /* 0x0000000000007941 */ /* 0x000fea0003800200 */
.L_x_49:
[----:B------:R-:W-:Y:S01]  /*20c0*/  LDS R0, [R25+UR38+0x8] ;  /* 0x0000082619007984 */ /* 0x000fe20008000800 */
[----:B------:R-:W-:Y:S03]  /*20d0*/  BSSY.RECONVERGENT B0, `(.L_x_51) ;  /* 0x0000007000007945 */ /* 0x000fe60003800200 */
[----:B------:R-:W0:Y:S02]  /*20e0*/  LDS R3, [R23+0x204] ;  /* 0x0002040017037984 */ /* 0x000e240000000800 */
[----:B0-----:R-:W-:-:S07]  /*20f0*/  FMUL R3, R0, R3 ;  /* 0x0000000300037220 */ /* 0x001fce0000400000 */
.L_x_52:
[----:B------:R-:W0:Y:S02]  /*2100*/  LDS R4, [R28+0x4] ;  /* 0x000004001c047984 */ /* 0x000e240000000800 */
[----:B0-----:R-:W-:-:S05]  /*2110*/  FADD R5, R3, R4 ;  /* 0x0000000403057221 */ /* 0x001fca0000000000 */
[----:B------:R-:W0:Y:S02]  /*2120*/  ATOMS.CAST.SPIN P0, [R28+0x4], R4, R5 ;  /* 0x000004041c00758d */ /* 0x000e240001800005 */
[----:B0-----:R-:W-:Y:S05]  /*2130*/  @!P0 BRA `(.L_x_52) ;  /* 0xfffffffc00f08947 */ /* 0x001fea000383ffff */
[----:B------:R-:W-:Y:S05]  /*2140*/  BSYNC.RECONVERGENT B0 ;  /* 0x0000000000007941 */ /* 0x000fea0003800200 */
.L_x_51:
[----:B------:R-:W-:Y:S01]  /*2150*/  LDS R0, [R25+UR38+0xc] ;  /* 0x00000c2619007984 */ /* 0x000fe20008000800 */
[----:B------:R-:W-:Y:S03]  /*2160*/  BSSY.RECONVERGENT B0, `(.L_x_53) ;  /* 0x0000007000007945 */ /* 0x000fe60003800200 */
[----:B------:R-:W0:Y:S02]  /*2170*/  LDS R3, [R23+0x304] ;  /* 0x0003040017037984 */ /* 0x000e240000000800 */
[----:B0-----:R-:W-:-:S07]  /*2180*/  FMUL R3, R0, R3 ;  /* 0x0000000300037220 */ /* 0x001fce0000400000 */
.L_x_54:
[----:B------:R-:W0:Y:S02]  /*2190*/  LDS R4, [R28+0x4] ;  /* 0x000004001c047984 */ /* 0x000e240000000800 */
[----:B0-----:R-:W-:-:S05]  /*21a0*/  FADD R5, R3, R4 ;  /* 0x0000000403057221 */ /* 0x001fca0000000000 */
[----:B------:R-:W0:Y:S02]  /*21b0*/  ATOMS.CAST.SPIN P0, [R28+0x4], R4, R5 ;  /* 0x000004041c00758d */ /* 0x000e240001800005 */
[----:B0-----:R-:W-:Y:S05]  /*21c0*/  @!P0 BRA `(.L_x_54) ;  /* 0xfffffffc00f08947 */ /* 0x001fea000383ffff */
[----:B------:R-:W-:Y:S05]  /*21d0*/  BSYNC.RECONVERGENT B0 ;  /* 0x0000000000007941 */ /* 0x000fea0003800200 */
.L_x_53:
[----:B------:R-:W-:Y:S01]  /*21e0*/  LDS R0, [R25+UR38+0x10] ;  /* 0x0000102619007984 */ /* 0x000fe20008000800 */
[----:B------:R-:W-:Y:S03]  /*21f0*/  BSSY.RECONVERGENT B0, `(.L_x_55) ;  /* 0x0000007000007945 */ /* 0x000fe60003800200 */
[----:B------:R-:W0:Y:S02]  /*2200*/  LDS R3, [R23+0x404] ;  /* 0x0004040017037984 */ /* 0x000e240000000800 */
[----:B0-----:R-:W-:-:S07]  /*2210*/  FMUL R3, R0, R3 ;  /* 0x0000000300037220 */ /* 0x001fce0000400000 */
.L_x_56:
[----:B------:R-:W0:Y:S02]  /*2220*/  LDS R4, [R28+0x4] ;  /* 0x000004001c047984 */ /* 0x000e240000000800 */
[----:B0-----:R-:W-:-:S05]  /*2230*/  FADD R5, R3, R4 ;  /* 0x0000000403057221 */ /* 0x001fca0000000000 */
[----:B------:R-:W0:Y:S02]  /*2240*/  ATOMS.CAST.SPIN P0, [R28+0x4], R4, R5 ;  /* 0x000004041c00758d */ /* 0x000e240001800005 */
[----:B0-----:R-:W-:Y:S05]  /*2250*/  @!P0 BRA `(.L_x_56) ;  /* 0xfffffffc00f08947 */ /* 0x001fea000383ffff */
[----:B------:R-:W-:Y:S05]  /*2260*/  BSYNC.RECONVERGENT B0 ;  /* 0x0000000000007941 */ /* 0x000fea0003800200 */
.L_x_55:
[----:B------:R-:W-:Y:S01]  /*2270*/  LDS R0, [R25+UR38+0x14] ;  /* 0x0000142619007984 */ /* 0x000fe20008000800 */
[----:B------:R-:W-:Y:S03]  /*2280*/  BSSY.RECONVERGENT B0, `(.L_x_57) ;  /* 0x0000007000007945 */ /* 0x000fe60003800200 */
[----:B------:R-:W0:Y:S02]  /*2290*/  LDS R3, [R23+0x504] ;  /* 0x0005040017037984 */ /* 0x000e240000000800 */
[----:B0-----:R-:W-:-:S07]  /*22a0*/  FMUL R3, R0, R3 ;  /* 0x0000000300037220 */ /* 0x001fce0000400000 */
.L_x_58:
[----:B------:R-:W0:Y:S02]  /*22b0*/  LDS R4, [R28+0x4] ;  /* 0x000004001c047984 */ /* 0x000e240000000800 */
[----:B0-----:R-:W-:-:S05]  /*22c0*/  FADD R5, R3, R4 ;  /* 0x0000000403057221 */ /* 0x001fca0000000000 */
[----:B------:R-:W0:Y:S02]  /*22d0*/  ATOMS.CAST.SPIN P0, [R28+0x4], R4, R5 ;  /* 0x000004041c00758d */ /* 0x000e240001800005 */
[----:B0-----:R-:W-:Y:S05]  /*22e0*/  @!P0 BRA `(.L_x_58) ;  /* 0xfffffffc00f08947 */ /* 0x001fea000383ffff */
[----:B------:R-:W-:Y:S05]  /*22f0*/  BSYNC.RECONVERGENT B0 ;  /* 0x0000000000007941 */ /* 0x000fea0003800200 */
.L_x_57:
[----:B------:R-:W-:Y:S01]  /*2300*/  LDS R0, [R25+UR38+0x18] ;  /* 0x0000182619007984 */ /* 0x000fe20008000800 */
[----:B------:R-:W-:Y:S03]  /*2310*/  BSSY.RECONVERGENT B0, `(.L_x_59) ;  /* 0x0000007000007945 */ /* 0x000fe60003800200 */
[----:B------:R-:W0:Y:S02]  /*2320*/  LDS R3, [R23+0x604] ;  /* 0x0006040017037984 */ /* 0x000e240000000800 */
[----:B0-----:R-:W-:-:S07]  /*2330*/  FMUL R3, R0, R3 ;  /* 0x0000000300037220 */ /* 0x001fce0000400000 */
.L_x_60:
[----:B------:R-:W0:Y:S02]  /*2340*/  LDS R4, [R28+0x4] ;  /* 0x000004001c047984 */ /* 0x000e240000000800 */
[----:B0-----:R-:W-:-:S05]  /*2350*/  FADD R5, R3, R4 ;  /* 0x0000000403057221 */ /* 0x001fca0000000000 */
[----:B------:R-:W0:Y:S02]  /*2360*/  ATOMS.CAST.SPIN P0, [R28+0x4], R4, R5 ;  /* 0x000004041c00758d */ /* 0x000e240001800005 */
[----:B0-----:R-:W-:Y:S05]  /*2370*/  @!P0 BRA `(.L_x_60) ;  /* 0xfffffffc00f08947 */ /* 0x001fea000383ffff */
[----:B------:R-:W-:Y:S05]  /*2380*/  BSYNC.RECONVERGENT B0 ;  /* 0x0000000000007941 */ /* 0x000fea0003800200 */
.L_x_59:
[----:B------:R-:W-:Y:S01]  /*2390*/  LDS R0, [R25+UR38+0x1c] ;  /* 0x00001c2619007984 */ /* 0x000fe20008000800 */
[----:B------:R-:W-:Y:S03]  /*23a0*/  BSSY.RECONVERGENT B0, `(.L_x_61) ;  /* 0x0000007000007945 */ /* 0x000fe60003800200 */
[----:B------:R-:W0:Y:S02]  /*23b0*/  LDS R3, [R23+0x704] ;  /* 0x0007040017037984 */ /* 0x000e240000000800 */
[----:B0-----:R-:W-:-:S07]  /*23c0*/  FMUL R3, R0, R3 ;  /* 0x0000000300037220 */ /* 0x001fce0000400000 */
.L_x_62:
[----:B------:R-:W0:Y:S02]  /*23d0*/  LDS R4, [R28+0x4] ;  /* 0x000004001c047984 */ /* 0x000e240000000800 */
[----:B0-----:R-:W-:-:S05]  /*23e0*/  FADD R5, R3, R4 ;  /* 0x0000000403057221 */ /* 0x001fca0000000000 */
[----:B------:R-:W0:Y:S02]  /*23f0*/  ATOMS.CAST.SPIN P0, [R28+0x4], R4, R5 ;  /* 0x000004041c00758d */ /* 0x000e240001800005 */
[----:B0-----:R-:W-:Y:S05]  /*2400*/  @!P0 BRA `(.L_x_62) ;  /* 0xfffffffc00f08947 */ /* 0x001fea000383ffff */
[----:B------:R-:W-:Y:S05]  /*2410*/  BSYNC.RECONVERGENT B0 ;  /* 0x0000000000007941 */ /* 0x000fea0003800200 */
.L_x_61:
[----:B------:R-:W-:Y:S01]  /*2420*/  LOP3.LUT P1, RZ, R27, R34, RZ, 0xfc, !PT ;  /* 0x000000221bff7212 */ /* 0x000fe2000782fcff */
[----:B------:R-:W-:-:S12]  /*2430*/  BSSY.RECONVERGENT B6, `(.L_x_63) ;  /* 0x000000f000067945 */ /* 0x000fd80003800200 */
[----:B------:R-:W-:Y:S05]  /*2440*/  @P1 BRA `(.L_x_64) ;  /* 0x0000000000341947 */ /* 0x000fea0003800000 */
[----:B-1----:R-:W-:Y:S01]  /*2450*/  LOP3.LUT R8, R33, 0x3e, RZ, 0xc0, !PT ;  /* 0x0000003e21087812 */ /* 0x002fe200078ec0ff */
[----:B------:R-:W0:Y:S01]  /*2460*/  LDCU.64 UR4, c[0x4][0x8] ;  /* 0x01000100ff0477ac */ /* 0x000e220008000a00 */
[----:B------:R-:W-:Y:S01]  /*2470*/  MOV R2, 0x0 ;  /* 0x0000000000027802 */ /* 0x000fe20000000f00 */
[----:B------:R-:W-:Y:S01]  /*2480*/  IMAD.MOV.U32 R7, RZ, RZ, R19 ;  /* 0x000000ffff077224 */ /* 0x000fe200078e0013 */
[----:B------:R-:W-:Y:S01]  /*2490*/  IADD3 R9, PT, PT, R17, 0x1, RZ ;  /* 0x0000000111097810 */ /* 0x000fe20007ffe0ff */
[----:B------:R-:W-:Y:S01]  /*24a0*/  VIADD R8, R8, 0x1 ;  /* 0x0000000108087836 */ /* 0x000fe20000000000 */
[----:B------:R-:W-:Y:S02]  /*24b0*/  MOV R6, R22 ;  /* 0x0000001600067202 */ /* 0x000fe40000000f00 */
[----:B------:R-:W1:Y:S02]  /*24c0*/  LDC.64 R2, c[0x4][R2] ;  /* 0x0100000002027b82 */ /* 0x000e640000000a00 */
[----:B------:R2:W-:Y:S01]  /*24d0*/  STL.64 [R1], R8 ;  /* 0x0000000801007387 */ /* 0x0005e20000100a00 */
[----:B0-----:R-:W-:Y:S01]  /*24e0*/  MOV R4, UR4 ;  /* 0x0000000400047c02 */ /* 0x001fe20008000f00 */
[----:B------:R-:W-:-:S07]  /*24f0*/  IMAD.U32 R5, RZ, RZ, UR5 ;  /* 0x00000005ff057e24 */ /* 0x000fce000f8e00ff */
[----:B------:R-:W-:-:S07]  /*2500*/  LEPC R20, `(.L_x_64) ;  /* 0x000000001014794e */ /* 0x000fce0000000000 */
[----:B-12---:R-:W-:Y:S05]  /*2510*/  CALL.ABS.NOINC R2 ;  /* 0x0000000002007343 */ /* 0x006fea0003c00000 */
.L_x_64:
[----:B------:R-:W-:Y:S05]  /*2520*/  BSYNC.RECONVERGENT B6 ;  /* 0x0000000000067941 */ /* 0x000fea0003800200 */
.L_x_63:
[----:B------:R-:W-:Y:S01]  /*2530*/  LDS R0, [R25+UR38+0x20] ;  /* 0x0000202619007984 */ /* 0x000fe20008000800 */
[----:B------:R-:W-:Y:S03]  /*2540*/  BSSY.RECONVERGENT B0, `(.L_x_65) ;  /* 0x0000007000007945 */ /* 0x000fe60003800200 */
[----:B------:R-:W0:Y:S02]  /*2550*/  LDS R3, [R23+0x4] ;  /* 0x0000040017037984 */ /* 0x000e240000000800 */
[----:B0-----:R-:W-:-:S07]  /*2560*/  FMUL R3, R0, R3 ;  /* 0x0000000300037220 */ /* 0x001fce0000400000 */
.L_x_66:
[----:B------:R-:W0:Y:S02]  /*2570*/  LDS R4, [R28+0x104] ;  /* 0x000104001c047984 */ /* 0x000e240000000800 */
[----:B0-----:R-:W-:-:S05]  /*2580*/  FADD R5, R3, R4 ;  /* 0x0000000403057221 */ /* 0x001fca0000000000 */
[----:B------:R-:W0:Y:S02]  /*2590*/  ATOMS.CAST.SPIN P0, [R28+0x104], R4, R5 ;  /* 0x000104041c00758d */ /* 0x000e240001800005 */
[----:B0-----:R-:W-:Y:S05]  /*25a0*/  @!P0 BRA `(.L_x_66) ;  /* 0xfffffffc00f08947 */ /* 0x001fea000383ffff */
[----:B------:R-:W-:Y:S05]  /*25b0*/  BSYNC.RECONVERGENT B0 ;  /* 0x0000000000007941 */ /* 0x000fea0003800200 */
.L_x_65:
[----:B------:R-:W-:Y:S01]  /*25c0*/  LDS R0, [R25+UR38+0x24] ;  /* 0x0000242619007984 */ /* 0x000fe20008000800 */
[----:B------:R-:W-:Y:S03]  /*25d0*/  BSSY.RECONVERGENT B0, `(.L_x_67) ;  /* 0x0000007000007945 */ /* 0x000fe60003800200 */
[----:B------:R-:W0:Y:S02]  /*25e0*/  LDS R3, [R23+0x104] ;  /* 0x0001040017037984 */ /* 0x000e240000000800 */
[----:B0-----:R-:W-:-:S07]  /*25f0*/  FMUL R3, R0, R3 ;  /* 0x0000000300037220 */ /* 0x001fce0000400000 */
.L_x_68:
[----:B------:R-:W0:Y:S02]  /*2600*/  LDS R4, [R28+0x104] ;  /* 0x000104001c047984 */ /* 0x000e240000000800 */
[----:B0-----:R-:W-:-:S05]  /*2610*/  FADD R5, R3, R4 ;  /* 0x0000000403057221 */ /* 0x001fca0000000000 */
[----:B------:R-:W0:Y:S02]  /*2620*/  ATOMS.CAST.SPIN P0, [R28+0x104], R4, R5 ;  /* 0x000104041c00758d */ /* 0x000e240001800005 */
[----:B0-----:R-:W-:Y:S05]  /*2630*/  @!P0 BRA `(.L_x_68) ;  /* 0xfffffffc00f08947 */ /* 0x001fea000383ffff */
[----:B------:R-:W-:Y:S05]  /*2640*/  BSYNC.RECONVERGENT B0 ;  /* 0x0000000000007941 */ /* 0x000fea0003800200 */
.L_x_67:
[----:B------:R-:W-:Y:S01]  /*2650*/  LDS R0, [R25+UR38+0x28] ;  /* 0x0000282619007984 */ /* 0x000fe20008000800 */
[----:B------:R-:W-:Y:S03]  /*2660*/  BSSY.RECONVERGENT B0, `(.L_x_69) ;  /* 0x0000007000007945 */ /* 0x000fe60003800200 */
[----:B------:R-:W0:Y:S02]  /*2670*/  LDS R3, [R23+0x204] ;  /* 0x0002040017037984 */ /* 0x000e240000000800 */
[----:B0-----:R-:W-:-:S07]  /*2680*/  FMUL R3, R0, R3 ;  /* 0x0000000300037220 */ /* 0x001fce0000400000 */
.L_x_70:
[----:B------:R-:W0:Y:S02]  /*2690*/  LDS R4, [R28+0x104] ;  /* 0x000104001c047984 */ /* 0x000e240000000800 */
[----:B0-----:R-:W-:-:S05]  /*26a0*/  FADD R5, R3, R4 ;  /* 0x0000000403057221 */ /* 0x001fca0000000000 */
[----:B------:R-:W0:Y:S02]  /*26b0*/  ATOMS.CAST.SPIN P0, [R28+0x104], R4, R5 ;  /* 0x000104041c00758d */ /* 0x000e240001800005 */
[----:B0-----:R-:W-:Y:S05]  /*26c0*/  @!P0 BRA `(.L_x_70) ;  /* 0xfffffffc00f08947 */ /* 0x001fea000383ffff */
[----:B------:R-:W-:Y:S05]  /*26d0*/  BSYNC.RECONVERGENT B0 ;  /* 0x0000000000007941 */ /* 0x000fea0003800200 */
.L_x_69:
[----:B------:R-:W-:Y:S01]  /*26e0*/  LDS R0, [R25+UR38+0x2c] ;  /* 0x00002c2619007984 */ /* 0x000fe20008000800 */
[----:B------:R-:W-:Y:S03]  /*26f0*/  BSSY.RECONVERGENT B0, `(.L_x_71) ;  /* 0x0000007000007945 */ /* 0x000fe60003800200 */
[----:B------:R-:W0:Y:S02]  /*2700*/  LDS R3, [R23+0x304] ;  /* 0x0003040017037984 */ /* 0x000e240000000800 */
[----:B0-----:R-:W-:-:S07]  /*2710*/  FMUL R3, R0, R3 ;  /* 0x0000000300037220 */ /* 0x001fce0000400000 */
.L_x_72:
[----:B------:R-:W0:Y:S02]  /*2720*/  LDS R4, [R28+0x104] ;  /* 0x000104001c047984 */ /* 0x000e240000000800 */
[----:B0-----:R-:W-:-:S05]  /*2730*/  FADD R5, R3, R4 ;  /* 0x0000000403057221 */ /* 0x001fca0000000000 */
[----:B------:R-:W0:Y:S02]  /*2740*/  ATOMS.CAST.SPIN P0, [R28+0x104], R4, R5 ;  /* 0x000104041c00758d */ /* 0x000e240001800005 */
[----:B0-----:R-:W-:Y:S05]  /*2750*/  @!P0 BRA `(.L_x_72) ;  /* 0xfffffffc00f08947 */ /* 0x001fea000383ffff */
[----:B------:R-:W-:Y:S05]  /*2760*/  BSYNC.RECONVERGENT B0 ;  /* 0x0000000000007941 */ /* 0x000fea0003800200 */
.L_x_71:
[----:B------:R-:W-:Y:S01]  /*2770*/  LDS R0, [R25+UR38+0x30] ;  /* 0x0000302619007984 */ /* 0x000fe20008000800 */
[----:B------:R-:W-:Y:S03]  /*2780*/  BSSY.RECONVERGENT B0, `(.L_x_73) ;  /* 0x0000007000007945 */ /* 0x000fe60003800200 */
[----:B------:R-:W0:Y:S02]  /*2790*/  LDS R3, [R23+0x404] ;  /* 0x0004040017037984 */ /* 0x000e240000000800 */
[----:B0-----:R-:W-:-:S07]  /*27a0*/  FMUL R3, R0, R3 ;  /* 0x0000000300037220 */ /* 0x001fce0000400000 */
.L_x_74:
[----:B------:R-:W0:Y:S02]  /*27b0*/  LDS R4, [R28+0x104] ;  /* 0x000104001c047984 */ /* 0x000e240000000800 */
[----:B0-----:R-:W-:-:S05]  /*27c0*/  FADD R5, R3, R4 ;  /* 0x0000000403057221 */ /* 0x001fca0000000000 */
[----:B------:R-:W0:Y:S02]  /*27d0*/  ATOMS.CAST.SPIN P0, [R28+0x104], R4, R5 ;  /* 0x000104041c00758d */ /* 0x000e240001800005 */
[----:B0-----:R-:W-:Y:S05]  /*27e0*/  @!P0 BRA `(.L_x_74) ;  /* 0xfffffffc00f08947 */ /* 0x001fea000383ffff */
[----:B------:R-:W-:Y:S05]  /*27f0*/  BSYNC.RECONVERGENT B0 ;  /* 0x0000000000007941 */ /* 0x000fea0003800200 */
.L_x_73:
[----:B------:R-:W-:Y:S01]  /*2800*/  LDS R0, [R25+UR38+0x34] ;  /* 0x0000342619007984 */ /* 0x000fe20008000800 */
[----:B------:R-:W-:Y:S03]  /*2810*/  BSSY.RECONVERGENT B0, `(.L_x_75) ;  /* 0x0000007000007945 */ /* 0x000fe60003800200 */
[----:B------:R-:W0:Y:S02]  /*2820*/  LDS R3, [R23+0x504] ;  /* 0x0005040017037984 */ /* 0x000e240000000800 */
[----:B0-----:R-:W-:-:S07]  /*2830*/  FMUL R3, R0, R3 ;  /* 0x0000000300037220 */ /* 0x001fce0000400000 */
.L_x_76:
[----:B------:R-:W0:Y:S02]  /*2840*/  LDS R4, [R28+0x104] ;  /* 0x000104001c047984 */ /* 0x000e240000000800 */
[----:B0-----:R-:W-:-:S05]  /*2850*/  FADD R5, R3, R4 ;  /* 0x0000000403057221 */ /* 0x001fca0000000000 */
[----:B------:R-:W0:Y:S02]  /*2860*/  ATOMS.CAST.SPIN P0, [R28+0x104], R4, R5 ;  /* 0x000104041c00758d */ /* 0x000e240001800005 */
[----:B0-----:R-:W-:Y:S05]  /*2870*/  @!P0 BRA `(.L_x_76) ;  /* 0xfffffffc00f08947 */ /* 0x001fea000383ffff */
[----:B------:R-:W-:Y:S05]  /*2880*/  BSYNC.RECONVERGENT B0 ;  /* 0x0000000000007941 */ /* 0x000fea0003800200 */
.L_x_75:
[----:B------:R-:W-:Y:S01]  /*2890*/  LDS R0, [R25+UR38+0x38] ;  /* 0x0000382619007984 */ /* 0x000fe20008000800 */
[----:B------:R-:W-:Y:S03]  /*28a0*/  BSSY.RECONVERGENT B0, `(.L_x_77) ;  /* 0x0000007000007945 */ /* 0x000fe60003800200 */
[----:B------:R-:W0:Y:S02]  /*28b0*/  LDS R3, [R23+0x604] ;  /* 0x0006040017037984 */ /* 0x000e240000000800 */
[----:B0-----:R-:W-:-:S07]  /*28c0*/  FMUL R3, R0, R3 ;  /* 0x0000000300037220 */ /* 0x001fce0000400000 */
.L_x_78:
[----:B------:R-:W0:Y:S02]  /*28d0*/  LDS R4, [R28+0x104] ;  /* 0x000104001c047984 */ /* 0x000e240000000800 */
[----:B0-----:R-:W-:-:S05]  /*28e0*/  FADD R5, R3, R4 ;  /* 0x0000000403057221 */ /* 0x001fca0000000000 */
[----:B------:R-:W0:Y:S02]  /*28f0*/  ATOMS.CAST.SPIN P0, [R28+0x104], R4, R5 ;  /* 0x000104041c00758d */ /* 0x000e240001800005 */
[----:B0-----:R-:W-:Y:S05]  /*2900*/  @!P0 BRA `(.L_x_78) ;  /* 0xfffffffc00f08947 */ /* 0x001fea000383ffff */
[----:B------:R-:W-:Y:S05]  /*2910*/  BSYNC.RECONVERGENT B0 ;  /* 0x0000000000007941 */ /* 0x000fea0003800200 */
.L_x_77:
[----:B------:R-:W-:Y:S04]  /*2920*/  LDS R0, [R25+UR38+0x3c] ;  /* 0x00003c2619007984 */ /* 0x000fe80008000800 */
[----:B------:R-:W0:Y:S02]  /*2930*/  LDS R3, [R23+0x704] ;  /* 0x0007040017037984 */ /* 0x000e240000000800 */
[----:B0-----:R-:W-:-:S07]  /*2940*/  FMUL R3, R0, R3 ;  /* 0x0000000300037220 */ /* 0x001fce0000400000 */
.L_x_79:
[----:B------:R-:W0:Y:S02]  /*2950*/  LDS R4, [R28+0x104] ;  /* 0x000104001c047984 */ /* 0x000e240000000800 */
[----:B0-----:R-:W-:-:S05]  /*2960*/  FADD R5, R3, R4 ;  /* 0x0000000403057221 */ /* 0x001fca0000000000 */
[----:B------:R-:W0:Y:S02]  /*2970*/  ATOMS.CAST.SPIN P0, [R28+0x104], R4, R5 ;  /* 0x000104041c00758d */ /* 0x000e240001800005 */
[----:B0-----:R-:W-:Y:S05]  /*2980*/  @!P0 BRA `(.L_x_79) ;  /* 0xfffffffc00f08947 */ /* 0x001fea000383ffff */
[----:B------:R-:W-:Y:S01]  /*2990*/  LOP3.LUT P1, RZ, R27, R34, RZ, 0xfc, !PT ;  /* 0x000000221bff7212 */ /* 0x000fe2000782fcff */
[----:B------:R-:W-:Y:S05]  /*29a0*/  WARPSYNC.ALL ;  /* 0x0000000000007948 */ /* 0x000fea0003800000 */
[----:B------:R-:W-:Y:S07]  /*29b0*/  BAR.SYNC.DEFER_BLOCKING 0x0 ;  /* 0x0000000000007b1d */ /* 0x000fee0000010000 */
[----:B------:R-:W-:Y:S05]  /*29c0*/  @P1 BRA `(.L_x_80) ;  /* 0x0000000400401947 */ /* 0x000fea0003800000 */
[----:B------:R-:W-:Y:S01]  /*29d0*/  MOV R16, 0x0 ;  /* 0x0000000000107802 */ /* 0x000fe20000000f00 */
[----:B------:R0:W-:Y:S01]  /*29e0*/  STL [R1], R18 ;  /* 0x0000001201007387 */ /* 0x0001e20000100800 */
[----:B------:R-:W2:Y:S01]  /*29f0*/  LDCU.64 UR4, c[0x4][0x10] ;  /* 0x01000200ff0477ac */ /* 0x000ea20008000a00 */
[----:B-1----:R-:W-:Y:S01]  /*2a00*/  MOV R6, R22 ;  /* 0x0000001600067202 */ /* 0x002fe20000000f00 */
[----:B------:R0:W1:Y:S01]  /*2a10*/  LDC.64 R2, c[0x4][R16] ;  /* 0x0100000010027b82 */ /* 0x0000620000000a00 */
[----:B------:R-:W-:Y:S01]  /*2a20*/  IMAD.MOV.U32 R7, RZ, RZ, R19 ;  /* 0x000000ffff077224 */ /* 0x000fe200078e0013 */
[----:B--2---:R-:W-:Y:S01]  /*2a30*/  MOV R4, UR4 ;  /* 0x0000000400047c02 */ /* 0x004fe20008000f00 */
[----:B0-----:R-:W-:-:S07]  /*2a40*/  IMAD.U32 R5, RZ, RZ, UR5 ;  /* 0x00000005ff057e24 */ /* 0x001fce000f8e00ff */
[----:B------:R-:W-:-:S07]  /*2a50*/  LEPC R20, `(.L_x_81) ;  /* 0x000000001014794e */ /* 0x000fce0000000000 */
[----:B-1----:R-:W-:Y:S05]  /*2a60*/  CALL.ABS.NOINC R2 ;  /* 0x0000000002007343 */ /* 0x002fea0003c00000 */
.L_x_81:
[----:B------:R-:W0:Y:S01]  /*2a70*/  S2UR UR5, SR_CgaCtaId ;  /* 0x00000000000579c3 */ /* 0x000e220000008800 */
[----:B------:R-:W-:Y:S01]  /*2a80*/  UMOV UR4, 0x400 ;  /* 0x0000040000047882 */ /* 0x000fe20000000000 */
[----:B------:R-:W-:Y:S01]  /*2a90*/  MOV R6, R22 ;  /* 0x0000001600067202 */ /* 0x000fe20000000f00 */
[----:B------:R-:W-:-:S05]  /*2aa0*/  IMAD.MOV.U32 R7, RZ, RZ, R19 ;  /* 0x000000ffff077224 */ /* 0x000fca00078e0013 */
[----:B------:R1:W2:Y:S01]  /*2ab0*/  LDC.64 R2, c[0x4][R16] ;  /* 0x0100000010027b82 */ /* 0x0002a20000000a00 */
[----:B0-----:R-:W-:-:S09]  /*2ac0*/  ULEA UR4, UR5, UR4, 0x18 ;  /* 0x0000000405047291 */ /* 0x001fd2000f8ec0ff */
[----:B------:R-:W0:Y:S02]  /*2ad0*/  LDS R8, [UR4] ;  /* 0x00000004ff087984 */ /* 0x000e240008000800 */
[----:B------:R-:W3:Y:S02]  /*2ae0*/  LDCU.64 UR4, c[0x4][0x18] ;  /* 0x01000300ff0477ac */ /* 0x000ee40008000a00 */
[----:B---3--:R-:W-:Y:S01]  /*2af0*/  MOV R4, UR4 ;  /* 0x0000000400047c02 */ /* 0x008fe20008000f00 */
[----:B------:R-:W-:Y:S01]  /*2b00*/  IMAD.U32 R5, RZ, RZ, UR5 ;  /* 0x00000005ff057e24 */ /* 0x000fe2000f8e00ff */
[----:B0-----:R-:W0:Y:S02]  /*2b10*/  F2F.F64.F32 R8, R8 ;  /* 0x0000000800087310 */ /* 0x001e240000201800 */
[----:B0-2---:R1:W-:Y:S04]  /*2b20*/  STL.64 [R1], R8 ;  /* 0x0000000801007387 */ /* 0x0053e80000100a00 */
[----:B------:R-:W-:-:S07]  /*2b30*/  LEPC R20, `(.L_x_82) ;  /* 0x000000001014794e */ /* 0x000fce0000000000 */
[----:B-1----:R-:W-:Y:S05]  /*2b40*/  CALL.ABS.NOINC R2 ;  /* 0x0000000002007343 */ /* 0x002fea0003c00000 */
.L_x_82:
[----:B------:R-:W0:Y:S01]  /*2b50*/  S2UR UR5, SR_CgaCtaId ;  /* 0x00000000000579c3 */ /* 0x000e220000008800 */
[----:B------:R-:W-:Y:S01]  /*2b60*/  UMOV UR4, 0x400 ;  /* 0x0000040000047882 */ /* 0x000fe20000000000 */
[----:B------:R-:W-:Y:S01]  /*2b70*/  MOV R6, R22 ;  /* 0x0000001600067202 */ /* 0x000fe20000000f00 */
[----:B------:R-:W-:-:S05]  /*2b80*/  IMAD.MOV.U32 R7, RZ, RZ, R19 ;  /* 0x000000ffff077224 */ /* 0x000fca00078e0013 */
[----:B------:R1:W2:Y:S01]  /*2b90*/  LDC.64 R2, c[0x4][R16] ;  /* 0x0100000010027b82 */ /* 0x0002a20000000a00 */
[----:B0-----:R-:W-:-:S09]  /*2ba0*/  ULEA UR4, UR5, UR4, 0x18 ;  /* 0x0000000405047291 */ /* 0x001fd2000f8ec0ff */
[----:B------:R-:W0:Y:S02]  /*2bb0*/  LDS R8, [UR4+0x4] ;  /* 0x00000404ff087984 */ /* 0x000e240008000800 */
[----:B------:R-:W3:Y:S02]  /*2bc0*/  LDCU.64 UR4, c[0x4][0x18] ;  /* 0x01000300ff0477ac */ /* 0x000ee40008000a00 */
[----:B---3--:R-:W-:Y:S01]  /*2bd0*/  MOV R4, UR4 ;  /* 0x0000000400047c02 */ /* 0x008fe20008000f00 */
[----:B------:R-:W-:Y:S01]  /*2be0*/  IMAD.U32 R5, RZ, RZ, UR5 ;  /* 0x00000005ff057e24 */ /* 0x000fe2000f8e00ff */
[----:B0-----:R-:W0:Y:S02]  /*2bf0*/  F2F.F64.F32 R8, R8 ;  /* 0x0000000800087310 */ /* 0x001e240000201800 */
[----:B0-2---:R1:W-:Y:S04]  /*2c00*/  STL.64 [R1], R8 ;  /* 0x0000000801007387 */ /* 0x0053e80000100a00 */
[----:B------:R-:W-:-:S07]  /*2c10*/  LEPC R20, `(.L_x_83) ;  /* 0x000000001014794e */ /* 0x000fce0000000000 */
[----:B-1----:R-:W-:Y:S05]  /*2c20*/  CALL.ABS.NOINC R2 ;  /* 0x0000000002007343 */ /* 0x002fea0003c00000 */
.L_x_83:
[----:B------:R0:W1:Y:S01]  /*2c30*/  LDC.64 R2, c[0x4][R16] ;  /* 0x0100000010027b82 */ /* 0x0000620000000a00 */
[----:B------:R-:W2:Y:S01]  /*2c40*/  LDCU.64 UR4, c[0x4][0x20] ;  /* 0x01000400ff0477ac */ /* 0x000ea20008000a00 */
[----:B------:R-:W-:Y:S02]  /*2c50*/  CS2R R6, SRZ ;  /* 0x0000000000067805 */ /* 0x000fe4000001ff00 */
[----:B--2---:R-:W-:Y:S01]  /*2c60*/  MOV R4, UR4 ;  /* 0x0000000400047c02 */ /* 0x004fe20008000f00 */
[----:B0-----:R-:W-:-:S07]  /*2c70*/  IMAD.U32 R5, RZ, RZ, UR5 ;  /* 0x00000005ff057e24 */ /* 0x001fce000f8e00ff */
[----:B------:R-:W-:-:S07]  /*2c80*/  LEPC R20, `(.L_x_84) ;  /* 0x000000001014794e */ /* 0x000fce0000000000 */
[----:B-1----:R-:W-:Y:S05]  /*2c90*/  CALL.ABS.NOINC R2 ;  /* 0x0000000002007343 */ /* 0x002fea0003c00000 */
.L_x_84:
        /* <DEDUP_REMOVED lines=14> */
.L_x_85:
        /* <DEDUP_REMOVED lines=14> */
.L_x_86:
[----:B------:R0:W1:Y:S01]  /*2e60*/  LDC.64 R2, c[0x4][R16] ;  /* 0x0100000010027b82 */ /* 0x0000620000000a00 */
[----:B------:R-:W2:Y:S01]  /*2e70*/  LDCU.64 UR4, c[0x4][0x20] ;  /* 0x01000400ff0477ac */ /* 0x000ea20008000a00 */
[----:B------:R-:W-:Y:S02]  /*2e80*/  CS2R R6, SRZ ;  /* 0x0000000000067805 */ /* 0x000fe4000001ff00 */
[----:B--2---:R-:W-:Y:S01]  /*2e90*/  MOV R4, UR4 ;  /* 0x0000000400047c02 */ /* 0x004fe20008000f00 */
[----:B0-----:R-:W-:-:S07]  /*2ea0*/  IMAD.U32 R5, RZ, RZ, UR5 ;  /* 0x00000005ff057e24 */ /* 0x001fce000f8e00ff */
[----:B------:R-:W-:-:S07]  /*2eb0*/  LEPC R20, `(.L_x_80) ;  /* 0x000000001014794e */ /* 0x000fce0000000000 */
[----:B-1----:R-:W-:Y:S05]  /*2ec0*/  CALL.ABS.NOINC R2 ;  /* 0x0000000002007343 */ /* 0x002fea0003c00000 */
.L_x_80:
[----:B------:R-:W-:Y:S05]  /*2ed0*/  WARPSYNC.ALL ;  /* 0x0000000000007948 */ /* 0x000fea0003800000 */
[----:B------:R-:W0:Y:S01]  /*2ee0*/  LDC R3, c[0x0][0x380] ;  /* 0x0000e000ff037b82 */ /* 0x000e220000000800 */
[----:B------:R-:W-:-:S07]  /*2ef0*/  IADD3 R18, PT, PT, R18, 0x8, RZ ;  /* 0x0000000812127810 */ /* 0x000fce0007ffe0ff */
[----:B------:R-:W-:Y:S01]  /*2f00*/  BAR.SYNC.DEFER_BLOCKING 0x0 ;  /* 0x0000000000007b1d */ /* 0x000fe20000010000 */
[----:B0-----:R-:W-:-:S13]  /*2f10*/  ISETP.GE.AND P0, PT, R18, R3, PT ;  /* 0x000000031200720c */ /* 0x001fda0003f06270 */
[----:B------:R-:W-:Y:S05]  /*2f20*/  @!P0 BRA `(.L_x_87) ;  /* 0xffffffd400f08947 */ /* 0x000fea000383ffff */
.L_x_3:
[----:B------:R-:W0:Y:S01]  /*2f30*/  S2R R4, SR_TID.Y ;  /* 0x0000000000047919 */ /* 0x000e220000002200 */
[----:B------:R-:W2:Y:S01]  /*2f40*/  S2UR UR5, SR_CgaCtaId ;  /* 0x00000000000579c3 */ /* 0x000ea20000008800 */
[----:B------:R-:W-:Y:S01]  /*2f50*/  VIADD R0, R32, 0x1 ;  /* 0x0000000120007836 */ /* 0x000fe20000000000 */
[----:B-1----:R-:W-:-:S06]  /*2f60*/  SHF.R.S32.HI R7, RZ, 0x1f, R32 ;  /* 0x0000001fff077819 */ /* 0x002fcc0000011420 */
[----:B------:R-:W-:Y:S01]  /*2f70*/  BAR.SYNC.DEFER_BLOCKING 0x0 ;  /* 0x0000000000007b1d */ /* 0x000fe20000010000 */
[----:B------:R-:W-:Y:S01]  /*2f80*/  IMAD R33, R34, 0x40, R33 ;  /* 0x0000004022217824 */ /* 0x000fe200078e0221 */
[----:B------:R-:W-:Y:S02]  /*2f90*/  SHF.R.S32.HI R5, RZ, 0x1f, R0 ;  /* 0x0000001fff057819 */ /* 0x000fe40000011400 */
[----:B------:R-:W-:Y:S02]  /*2fa0*/  LEA.HI R7, R7, R32, RZ, 0x6 ;  /* 0x0000002007077211 */ /* 0x000fe400078f30ff */
[----:B------:R-:W-:Y:S01]  /*2fb0*/  UMOV UR4, 0x400 ;  /* 0x0000040000047882 */ /* 0x000fe20000000000 */
[----:B------:R-:W-:Y:S01]  /*2fc0*/  LEA.HI R2, R5, R0, RZ, 0x6 ;  /* 0x0000000005027211 */ /* 0x000fe200078f30ff */
[----:B------:R-:W-:Y:S01]  /*2fd0*/  IMAD R33, R33, R3, R32 ;  /* 0x0000000321217224 */ /* 0x000fe200078e0220 */
[----:B------:R-:W-:Y:S02]  /*2fe0*/  LOP3.LUT R5, R7, 0x3fffffc0, RZ, 0xc0, !PT ;  /* 0x3fffffc007057812 */ /* 0x000fe400078ec0ff */
[----:B------:R-:W-:-:S03]  /*2ff0*/  LOP3.LUT R7, R2, 0x3fffffc0, RZ, 0xc0, !PT ;  /* 0x3fffffc002077812 */ /* 0x000fc600078ec0ff */
[----:B------:R-:W-:Y:S01]  /*3000*/  IMAD.IADD R5, R32, 0x1, -R5 ;  /* 0x0000000120057824 */ /* 0x000fe200078e0a05 */
[----:B------:R-:W-:Y:S01]  /*3010*/  IADD3 R7, PT, PT, R0, -R7, RZ ;  /* 0x8000000700077210 */ /* 0x000fe20007ffe0ff */
[----:B--2---:R-:W-:-:S06]  /*3020*/  ULEA UR4, UR5, UR4, 0x18 ;  /* 0x0000000405047291 */ /* 0x004fcc000f8ec0ff */
[----:B------:R-:W-:Y:S02]  /*3030*/  LEA R5, R5, UR4, 0x2 ;  /* 0x0000000405057c11 */ /* 0x000fe4000f8e10ff */
[----:B0-----:R-:W-:Y:S02]  /*3040*/  SHF.L.U32 R2, R4, 0x9, RZ ;  /* 0x0000000904027819 */ /* 0x001fe400000006ff */
[----:B------:R-:W-:Y:S02]  /*3050*/  LEA R7, R7, UR4, 0x2 ;  /* 0x0000000407077c11 */ /* 0x000fe4000f8e10ff */
[----:B------:R-:W-:-:S04]  /*3060*/  LOP3.LUT R2, R2, 0x3e00, RZ, 0xc0, !PT ;  /* 0x00003e0002027812 */ /* 0x000fc800078ec0ff */
[C---:B------:R-:W-:Y:S01]  /*3070*/  IADD3 R6, PT, PT, R2.reuse, R7, RZ ;  /* 0x0000000702067210 */ /* 0x040fe20007ffe0ff */
[----:B------:R-:W-:Y:S02]  /*3080*/  IMAD.IADD R0, R2, 0x1, R5 ;  /* 0x0000000102007824 */ /* 0x000fe400078e0205 */
[----:B------:R-:W0:Y:S02]  /*3090*/  LDC.64 R4, c[0x0][0x398] ;  /* 0x0000e600ff047b82 */ /* 0x000e240000000a00 */
[----:B------:R-:W-:Y:S04]  /*30a0*/  LDS R11, [R6] ;  /* 0x00000000060b7984 */ /* 0x000fe80000000800 */
[----:B------:R-:W1:Y:S04]  /*30b0*/  LDS R7, [R0] ;  /* 0x0000000000077984 */ /* 0x000e680000000800 */
[----:B------:R-:W2:Y:S04]  /*30c0*/  LDS R9, [R0+0x100] ;  /* 0x0001000000097984 */ /* 0x000ea80000000800 */
[----:B------:R-:W3:Y:S01]  /*30d0*/  LDS R13, [R6+0x100] ;  /* 0x00010000060d7984 */ /* 0x000ee20000000800 */
[----:B0-----:R-:W-:-:S04]  /*30e0*/  IMAD.WIDE R4, R33, 0x4, R4 ;  /* 0x0000000421047825 */ /* 0x001fc800078e0204 */
[----:B------:R-:W-:Y:S01]  /*30f0*/  IMAD.WIDE R2, R3, 0x4, R4 ;  /* 0x0000000403027825 */ /* 0x000fe200078e0204 */
[----:B-1----:R-:W-:Y:S04]  /*3100*/  STG.E desc[UR36][R4.64], R7 ;  /* 0x0000000704007986 */ /* 0x002fe8000c101924 */
[----:B--2---:R-:W-:Y:S04]  /*3110*/  STG.E desc[UR36][R2.64], R9 ;  /* 0x0000000902007986 */ /* 0x004fe8000c101924 */
[----:B------:R-:W-:Y:S04]  /*3120*/  STG.E desc[UR36][R4.64+0x4], R11 ;  /* 0x0000040b04007986 */ /* 0x000fe8000c101924 */
[----:B---3--:R-:W-:Y:S01]  /*3130*/  STG.E desc[UR36][R2.64+0x4], R13 ;  /* 0x0000040d02007986 */ /* 0x008fe2000c101924 */
[----:B------:R-:W-:Y:S06]  /*3140*/  BAR.SYNC.DEFER_BLOCKING 0x0 ;  /* 0x0000000000007b1d */ /* 0x000fec0000010000 */
[----:B------:R-:W-:Y:S05]  /*3150*/  EXIT ;  /* 0x000000000000794d */ /* 0x000fea0003800000 */
.L_x_88:
[----:B------:R-:W-:-:S00]  /*3160*/  BRA `(.L_x_88) ;  /* 0xfffffffc00fc7947 */ /* 0x000fc0000383ffff */
[----:B------:R-:W-:-:S00]  /*3170*/  NOP ;  /* 0x0000000000007918 */ /* 0x000fc00000000000 */
        /* <DEDUP_REMOVED lines=8> */
.L_x_95:


//--------------------- .text._Z9swapArrayPiii    --------------------------
	.section	.text._Z9swapArrayPiii,"ax",@progbits
	.align	128
        .global         _Z9swapArrayPiii
        .type           _Z9swapArrayPiii,@function
        .size           _Z9swapArrayPiii,(.L_x_96 - _Z9swapArrayPiii)
        .other          _Z9swapArrayPiii,@"STO_CUDA_ENTRY STV_DEFAULT"
_Z9swapArrayPiii:
.text._Z9swapArrayPiii:
[----:B------:R-:W-:Y:S08]  /*0000*/  LDC R1, c[0x0][0x37c] ;  /* 0x0000df00ff017b82 */ /* 0x000ff00000000800 */
[----:B------:R-:W0:Y:S08]  /*0010*/  LDC.64 R2, c[0x0][0x388] ;  /* 0x0000e200ff027b82 */ /* 0x000e300000000a00 */
[----:B------:R-:W1:Y:S01]  /*0020*/  S2UR UR4, SR_CTAID.X ;  /* 0x00000000000479c3 */ /* 0x000e620000002500 */
[----:B0-----:R-:W-:-:S02]  /*0030*/  IABS R7, R3 ;  /* 0x0000000300077213 */ /* 0x001fc40000000000 */
[----:B------:R-:W-:Y:S02]  /*0040*/  LEA.HI R0, R2, R2, RZ, 0x1 ;  /* 0x0000000202007211 */ /* 0x000fe400078f08ff */
[----:B------:R-:W0:Y:S02]  /*0050*/  I2F.RP R6, R7 ;  /* 0x0000000700067306 */ /* 0x000e240000209400 */
[----:B------:R-:W-:-:S06]  /*0060*/  SHF.R.S32.HI R0, RZ, 0x1, R0 ;  /* 0x00000001ff007819 */ /* 0x000fcc0000011400 */
[----:B0-----:R-:W0:Y:S02]  /*0070*/  MUFU.RCP R6, R6 ;  /* 0x0000000600067308 */ /* 0x001e240000001000 */
[----:B0-----:R-:W-:Y:S01]  /*0080*/  VIADD R4, R6, 0xffffffe ;  /* 0x0ffffffe06047836 */ /* 0x001fe20000000000 */
[----:B------:R-:W-:Y:S02]  /*0090*/  IABS R6, R0 ;  /* 0x0000000000067213 */ /* 0x000fe40000000000 */
[----:B------:R-:W-:-:S03]  /*00a0*/  LOP3.LUT R0, R0, R3, RZ, 0x3c, !PT ;  /* 0x0000000300007212 */ /* 0x000fc600078e3cff */
[----:B------:R0:W2:Y:S01]  /*00b0*/  F2I.FTZ.U32.TRUNC.NTZ R5, R4 ;  /* 0x0000000400057305 */ /* 0x0000a2000021f000 */
[----:B------:R-:W-:Y:S02]  /*00c0*/  ISETP.GE.AND P1, PT, R0, RZ, PT ;  /* 0x000000ff0000720c */ /* 0x000fe40003f26270 */
[----:B------:R-:W1:Y:S01]  /*00d0*/  LDC R0, c[0x0][0x360] ;  /* 0x0000d800ff007b82 */ /* 0x000e620000000800 */
[----:B0-----:R-:W-:Y:S02]  /*00e0*/  HFMA2 R4, -RZ, RZ, 0, 0 ;  /* 0x00000000ff047431 */ /* 0x001fe400000001ff */
[----:B--2---:R-:W-:-:S04]  /*00f0*/  IMAD.MOV R8, RZ, RZ, -R5 ;  /* 0x000000ffff087224 */ /* 0x004fc800078e0a05 */
[----:B------:R-:W-:-:S04]  /*0100*/  IMAD R9, R8, R7, RZ ;  /* 0x0000000708097224 */ /* 0x000fc800078e02ff */
[----:B------:R-:W-:-:S06]  /*0110*/  IMAD.HI.U32 R5, R5, R9, R4 ;  /* 0x0000000905057227 */ /* 0x000fcc00078e0004 */
[----:B------:R-:W-:-:S04]  /*0120*/  IMAD.HI.U32 R5, R5, R6, RZ ;  /* 0x0000000605057227 */ /* 0x000fc800078e00ff */
[----:B------:R-:W-:-:S04]  /*0130*/  IMAD.MOV R4, RZ, RZ, -R5 ;  /* 0x000000ffff047224 */ /* 0x000fc800078e0a05 */
[----:B------:R-:W-:-:S05]  /*0140*/  IMAD R4, R7, R4, R6 ;  /* 0x0000000407047224 */ /* 0x000fca00078e0206 */
[----:B------:R-:W-:-:S13]  /*0150*/  ISETP.GT.U32.AND P2, PT, R7, R4, PT ;  /* 0x000000040700720c */ /* 0x000fda0003f44070 */
[----:B------:R-:W-:Y:S01]  /*0160*/  @!P2 IMAD.IADD R4, R4, 0x1, -R7 ;  /* 0x000000010404a824 */ /* 0x000fe200078e0a07 */
[----:B------:R-:W-:Y:S02]  /*0170*/  @!P2 IADD3 R5, PT, PT, R5, 0x1, RZ ;  /* 0x000000010505a810 */ /* 0x000fe40007ffe0ff */
[----:B------:R-:W-:Y:S02]  /*0180*/  ISETP.NE.AND P2, PT, R3, RZ, PT ;  /* 0x000000ff0300720c */ /* 0x000fe40003f45270 */
[----:B------:R-:W-:Y:S02]  /*0190*/  ISETP.GE.U32.AND P0, PT, R4, R7, PT ;  /* 0x000000070400720c */ /* 0x000fe40003f06070 */
[----:B------:R-:W1:Y:S11]  /*01a0*/  S2R R7, SR_TID.X ;  /* 0x0000000000077919 */ /* 0x000e760000002100 */
[----:B------:R-:W-:-:S04]  /*01b0*/  @P0 VIADD R5, R5, 0x1 ;  /* 0x0000000105050836 */ /* 0x000fc80000000000 */
[----:B------:R-:W-:Y:S01]  /*01c0*/  @!P1 IMAD.MOV R5, RZ, RZ, -R5 ;  /* 0x000000ffff059224 */ /* 0x000fe200078e0a05 */
[----:B------:R-:W-:-:S04]  /*01d0*/  @!P2 LOP3.LUT R5, RZ, R3, RZ, 0x33, !PT ;  /* 0x00000003ff05a212 */ /* 0x000fc800078e33ff */
[----:B------:R-:W-:Y:S01]  /*01e0*/  ISETP.GE.AND P0, PT, R5, 0x1, PT ;  /* 0x000000010500780c */ /* 0x000fe20003f06270 */
[----:B-1----:R-:W-:-:S12]  /*01f0*/  IMAD R0, R0, UR4, R7 ;  /* 0x0000000400007c24 */ /* 0x002fd8000f8e0207 */
[----:B------:R-:W-:Y:S05]  /*0200*/  @!P0 EXIT ;  /* 0x000000000000894d */ /* 0x000fea0003800000 */
[----:B------:R-:W-:Y:S01]  /*0210*/  IMAD R6, R0, R5, RZ ;  /* 0x0000000500067224 */ /* 0x000fe200078e02ff */
[----:B------:R-:W0:Y:S01]  /*0220*/  LDCU.64 UR6, c[0x0][0x358] ;  /* 0x00006b00ff0677ac */ /* 0x000e220008000a00 */
[----:B------:R-:W-:Y:S03]  /*0230*/  BSSY.RECONVERGENT B0, `(.L_x_89) ;  /* 0x0000019000007945 */ /* 0x000fe60003800200 */
[----:B------:R-:W-:-:S04]  /*0240*/  IADD3 R0, PT, PT, R5, R6, RZ ;  /* 0x0000000605007210 */ /* 0x000fc80007ffe0ff */
[----:B------:R-:W-:-:S05]  /*0250*/  VIADDMNMX R5, R6, 0x1, R0, !PT ;  /* 0x0000000106057846 */ /* 0x000fca0007800100 */
[----:B------:R-:W-:Y:S02]  /*0260*/  IMAD.IADD R3, R5, 0x1, -R6 ;  /* 0x0000000105037824 */ /* 0x000fe400078e0a06 */
[----:B------:R-:W-:-:S03]  /*0270*/  IMAD.IADD R4, R6, 0x1, -R5 ;  /* 0x0000000106047824 */ /* 0x000fc600078e0a05 */
[----:B------:R-:W-:Y:S02]  /*0280*/  LOP3.LUT P0, R10, R3, 0x3, RZ, 0xc0, !PT ;  /* 0x00000003030a7812 */ /* 0x000fe4000780c0ff */
[----:B------:R-:W-:Y:S02]  /*0290*/  ISETP.GT.U32.AND P1, PT, R4, -0x4, PT ;  /* 0xfffffffc0400780c */ /* 0x000fe40003f24070 */
[----:B------:R-:W-:-:S09]  /*02a0*/  MOV R3, R6 ;  /* 0x0000000600037202 */ /* 0x000fd20000000f00 */
[----:B0-----:R-:W-:Y:S05]  /*02b0*/  @!P0 BRA `(.L_x_90) ;  /* 0x0000000000408947 */ /* 0x001fea0003800000 */
[----:B------:R-:W0:Y:S01]  /*02c0*/  LDC.64 R8, c[0x0][0x380] ;  /* 0x0000e000ff087b82 */ /* 0x000e220000000a00 */
[----:B------:R-:W-:Y:S01]  /*02d0*/  LOP3.LUT R5, RZ, R6, RZ, 0x33, !PT ;  /* 0x00000006ff057212 */ /* 0x000fe200078e33ff */
[----:B------:R-:W-:Y:S02]  /*02e0*/  IMAD.MOV R10, RZ, RZ, -R10 ;  /* 0x000000ffff0a7224 */ /* 0x000fe400078e0a0a */
[----:B------:R-:W-:Y:S01]  /*02f0*/  IMAD.MOV.U32 R3, RZ, RZ, R6 ;  /* 0x000000ffff037224 */ /* 0x000fe200078e0006 */
[----:B------:R-:W-:-:S07]  /*0300*/  IADD3 R11, PT, PT, R5, R2, RZ ;  /* 0x00000002050b7210 */ /* 0x000fce0007ffe0ff */
.L_x_91:
[----:B01----:R-:W-:-:S04]  /*0310*/  IMAD.WIDE R4, R11, 0x4, R8 ;  /* 0x000000040b047825 */ /* 0x003fc800078e0208 */
[C---:B------:R-:W-:Y:S01]  /*0320*/  IMAD.WIDE R6, R3.reuse, 0x4, R8 ;  /* 0x0000000403067825 */ /* 0x040fe200078e0208 */
[----:B------:R-:W2:Y:S04]  /*0330*/  LDG.E R15, desc[UR6][R4.64] ;  /* 0x00000006040f7981 */ /* 0x000ea8000c1e1900 */
[----:B------:R-:W3:Y:S01]  /*0340*/  LDG.E R13, desc[UR6][R6.64] ;  /* 0x00000006060d7981 */ /* 0x000ee2000c1e1900 */
[----:B------:R-:W-:Y:S01]  /*0350*/  VIADD R10, R10, 0x1 ;  /* 0x000000010a0a7836 */ /* 0x000fe20000000000 */
[----:B------:R-:W-:Y:S01]  /*0360*/  IADD3 R3, PT, PT, R3, 0x1, RZ ;  /* 0x0000000103037810 */ /* 0x000fe20007ffe0ff */
[----:B------:R-:W-:-:S03]  /*0370*/  VIADD R11, R11, 0xffffffff ;  /* 0xffffffff0b0b7836 */ /* 0x000fc60000000000 */
[----:B------:R-:W-:Y:S01]  /*0380*/  ISETP.NE.AND P0, PT, R10, RZ, PT ;  /* 0x000000ff0a00720c */ /* 0x000fe20003f05270 */
[----:B--2---:R1:W-:Y:S04]  /*0390*/  STG.E desc[UR6][R6.64], R15 ;  /* 0x0000000f06007986 */ /* 0x0043e8000c101906 */
[----:B---3--:R1:W-:Y:S08]  /*03a0*/  STG.E desc[UR6][R4.64], R13 ;  /* 0x0000000d04007986 */ /* 0x0083f0000c101906 */
[----:B------:R-:W-:Y:S05]  /*03b0*/  @P0 BRA `(.L_x_91) ;  /* 0xfffffffc00d40947 */ /* 0x000fea000383ffff */
.L_x_90:
[----:B------:R-:W-:Y:S05]  /*03c0*/  BSYNC.RECONVERGENT B0 ;  /* 0x0000000000007941 */ /* 0x000fea0003800200 */
.L_x_89:
[----:B------:R-:W-:Y:S05]  /*03d0*/  @P1 EXIT ;  /* 0x000000000000194d */ /* 0x000fea0003800000 */
[----:B------:R-:W0:Y:S01]  /*03e0*/  LDCU.64 UR4, c[0x0][0x380] ;  /* 0x00007000ff0477ac */ /* 0x000e220008000a00 */
[----:B-1----:R-:W-:-:S04]  /*03f0*/  LOP3.LUT R5, RZ, R3, RZ, 0x33, !PT ;  /* 0x00000003ff057212 */ /* 0x002fc800078e33ff */
[----:B------:R-:W-:Y:S01]  /*0400*/  IADD3 R9, PT, PT, R5, R2, RZ ;  /* 0x0000000205097210 */ /* 0x000fe20007ffe0ff */
[----:B0-----:R-:W-:Y:S02]  /*0410*/  UIADD3 UR8, UP0, UPT, UR4, 0x8, URZ ;  /* 0x0000000804087890 */ /* 0x001fe4000ff1e0ff */
[----:B------:R-:W-:Y:S02]  /*0420*/  UIADD3 UR4, UP1, UPT, UR4, -0x4, URZ ;  /* 0xfffffffc04047890 */ /* 0x000fe4000ff3e0ff */
[----:B------:R-:W-:Y:S02]  /*0430*/  UIADD3.X UR9, UPT, UPT, URZ, UR5, URZ, UP0, !UPT ;  /* 0x00000005ff097290 */ /* 0x000fe400087fe4ff */
[----:B------:R-:W-:-:S12]  /*0440*/  UIADD3.X UR5, UPT, UPT, UR5, -0x1, URZ, UP1, !UPT ;  /* 0xffffffff05057890 */ /* 0x000fd80008ffe4ff */
.L_x_92:
[----:B-1----:R-:W-:Y:S01]  /*0450*/  MOV R7, UR5 ;  /* 0x0000000500077c02 */ /* 0x002fe20008000f00 */
[----:B------:R-:W-:Y:S01]  /*0460*/  IMAD.U32 R6, RZ, RZ, UR4 ;  /* 0x00000004ff067e24 */ /* 0x000fe2000f8e00ff */
[----:B------:R-:W-:Y:S01]  /*0470*/  MOV R5, UR9 ;  /* 0x0000000900057c02 */ /* 0x000fe20008000f00 */
[----:B------:R-:W-:Y:S02]  /*0480*/  IMAD.U32 R4, RZ, RZ, UR8 ;  /* 0x00000008ff047e24 */ /* 0x000fe4000f8e00ff */
[----:B------:R-:W-:-:S04]  /*0490*/  IMAD.WIDE R6, R9, 0x4, R6 ;  /* 0x0000000409067825 */ /* 0x000fc800078e0206 */
[C---:B------:R-:W-:Y:S01]  /*04a0*/  IMAD.WIDE R4, R3.reuse, 0x4, R4 ;  /* 0x0000000403047825 */ /* 0x040fe200078e0204 */
[----:B------:R-:W2:Y:S04]  /*04b0*/  LDG.E R13, desc[UR6][R6.64+0x4] ;  /* 0x00000406060d7981 */ /* 0x000ea8000c1e1900 */
[----:B------:R-:W3:Y:S04]  /*04c0*/  LDG.E R11, desc[UR6][R4.64+-0x8] ;  /* 0xfffff806040b7981 */ /* 0x000ee8000c1e1900 */
[----:B--2---:R0:W-:Y:S04]  /*04d0*/  STG.E desc[UR6][R4.64+-0x8], R13 ;  /* 0xfffff80d04007986 */ /* 0x0041e8000c101906 */
[----:B---3--:R1:W-:Y:S04]  /*04e0*/  STG.E desc[UR6][R6.64+0x4], R11 ;  /* 0x0000040b06007986 */ /* 0x0083e8000c101906 */
        /* <DEDUP_REMOVED lines=9> */
[----:B0-----:R-:W3:Y:S01]  /*0580*/  LDG.E R13, desc[UR6][R4.64+0x4] ;  /* 0x00000406040d7981 */ /* 0x001ee2000c1e1900 */
[----:B------:R-:W-:Y:S01]  /*0590*/  VIADD R3, R3, 0x4 ;  /* 0x0000000403037836 */ /* 0x000fe20000000000 */
[----:B------:R-:W-:-:S04]  /*05a0*/  IADD3 R9, PT, PT, R9, -0x4, RZ ;  /* 0xfffffffc09097810 */ /* 0x000fc80007ffe0ff */
[----:B------:R-:W-:Y:S01]  /*05b0*/  ISETP.GE.AND P0, PT, R3, R0, PT ;  /* 0x000000000300720c */ /* 0x000fe20003f06270 */
[----:B--2---:R1:W-:Y:S04]  /*05c0*/  STG.E desc[UR6][R4.64+0x4], R23 ;  /* 0x0000041704007986 */ /* 0x0043e8000c101906 */
[----:B---3--:R1:W-:Y:S08]  /*05d0*/  STG.E desc[UR6][R6.64+-0x8], R13 ;  /* 0xfffff80d06007986 */ /* 0x0083f0000c101906 */
[----:B------:R-:W-:Y:S05]  /*05e0*/  @!P0 BRA `(.L_x_92) ;  /* 0xfffffffc00988947 */ /* 0x000fea000383ffff */
[----:B------:R-:W-:Y:S05]  /*05f0*/  EXIT ;  /* 0x000000000000794d */ /* 0x000fea0003800000 */
.L_x_93:
        /* <DEDUP_REMOVED lines=16> */
.L_x_96:


//--------------------- .text._Z9initArrayPi      --------------------------
	.section	.text._Z9initArrayPi,"ax",@progbits
	.align	128
        .global         _Z9initArrayPi
        .type           _Z9initArrayPi,@function
        .size           _Z9initArrayPi,(.L_x_97 - _Z9initArrayPi)
        .other          _Z9initArrayPi,@"STO_CUDA_ENTRY STV_DEFAULT"
_Z9initArrayPi:
.text._Z9initArrayPi:
[----:B------:R-:W-:Y:S01]  /*0000*/  LDC R1, c[0x0][0x37c] ;  /* 0x0000df00ff017b82 */ /* 0x000fe20000000800 */
[----:B------:R-:W0:Y:S07]  /*0010*/  S2R R0, SR_TID.X ;  /* 0x0000000000007919 */ /* 0x000e2e0000002100 */
[----:B------:R-:W0:Y:S01]  /*0020*/  S2UR UR6, SR_CTAID.X ;  /* 0x00000000000679c3 */ /* 0x000e220000002500 */
[----:B------:R-:W1:Y:S07]  /*0030*/  LDCU.64 UR4, c[0x0][0x358] ;  /* 0x00006b00ff0477ac */ /* 0x000e6e0008000a00 */
[----:B------:R-:W0:Y:S08]  /*0040*/  LDC R5, c[0x0][0x360] ;  /* 0x0000d800ff057b82 */ /* 0x000e300000000800 */
[----:B------:R-:W2:Y:S01]  /*0050*/  LDC.64 R2, c[0x0][0x380] ;  /* 0x0000e000ff027b82 */ /* 0x000ea20000000a00 */
[----:B0-----:R-:W-:-:S04]  /*0060*/  IMAD R5, R5, UR6, R0 ;  /* 0x0000000605057c24 */ /* 0x001fc8000f8e0200 */
[----:B--2---:R-:W-:-:S05]  /*0070*/  IMAD.WIDE R2, R5, 0x4, R2 ;  /* 0x0000000405027825 */ /* 0x004fca00078e0202 */
[----:B-1----:R-:W-:Y:S01]  /*0080*/  STG.E desc[UR4][R2.64], R5 ;  /* 0x0000000502007986 */ /* 0x002fe2000c101904 */
[----:B------:R-:W-:Y:S05]  /*0090*/  EXIT ;  /* 0x000000000000794d */ /* 0x000fea0003800000 */
.L_x_94:
        /* <DEDUP_REMOVED lines=14> */
.L_x_97:


//--------------------- .nv.global.init           --------------------------
	.section	.nv.global.init,"aw",@progbits
.nv.global.init:
	.type		$str$3,@object
	.size		$str$3,($str$2 - $str$3)
$str$3:
        /*0000*/ 	.byte	0x0a, 0x00
	.type		$str$2,@object
	.size		$str$2,($str$1 - $str$2)
$str$2:
        /*0002*/ 	.byte	0x25, 0x66, 0x20, 0x00
	.type		$str$1,@object
	.size		$str$1,($str - $str$1)
$str$1:
        /*0006*/ 	.byte	0x4b, 0x3a, 0x20, 0x25, 0x64, 0x0a, 0x00
	.type		$str,@object
	.size		$str,(.L_0 - $str)
$str:
        /*000d*/ 	.byte	0x72, 0x63, 0x2c, 0x63, 0x63, 0x20, 0x3d, 0x20, 0x25, 0x64, 0x2c, 0x25, 0x64, 0x0a, 0x00
.L_0:


//--------------------- .nv.shared._Z5mmmuliPfS_S_ --------------------------
	.section	.nv.shared._Z5mmmuliPfS_S_,"aw",@nobits
	.sectionflags	@""
	.align	4
.nv.shared._Z5mmmuliPfS_S_:
	.zero		21504


//--------------------- .nv.shared.reserved.0     --------------------------
	.section	.nv.shared.reserved.0,"aw",@nobits
	.weak		__nv_reservedSMEM_offset_0_alias
	.size		__nv_reservedSMEM_offset_0_alias, 0, 64
	.other		__nv_reservedSMEM_offset_0_alias,@"STO_CUDA_RESERVED_SHARED STV_DEFAULT"
__nv_reservedSMEM_offset_0_alias:
	.zero		0
	.zero		64


//--------------------- .nv.constant0._Z5mmmuliPfS_S_ --------------------------
	.section	.nv.constant0._Z5mmmuliPfS_S_,"a",@progbits
	.sectionflags	@""
	.align	4
.nv.constant0._Z5mmmuliPfS_S_:
	.zero		928


//--------------------- .nv.constant0._Z9swapArrayPiii --------------------------
	.section	.nv.constant0._Z9swapArrayPiii,"a",@progbits
	.sectionflags	@""
	.align	4
.nv.constant0._Z9swapArrayPiii:
	.zero		912


//--------------------- .nv.constant0._Z9initArrayPi --------------------------
	.section	.nv.constant0._Z9initArrayPi,"a",@progbits
	.sectionflags	@""
	.align	4
.nv.constant0._Z9initArrayPi:
	.zero		904


//--------------------- SYMBOLS --------------------------

	.type		.nv.reservedSmem.offset0,@object
	.size		.nv.reservedSmem.offset0,0x4
	.type		.nv.reservedSmem.cap,@object
	.size		.nv.reservedSmem.cap,0x4
	.type		vprintf,@function
